//
// Generated by NVIDIA NVVM Compiler
//
// Compiler Build ID: CL-36424714
// Cuda compilation tools, release 13.0, V13.0.88
// Based on NVVM 20.0.0
//

.version 9.0
.target sm_100
.address_size 64

	// .globl	_Z29fused_two_layer_deterministicPKfS0_S0_Pfi
// _ZZ29fused_two_layer_deterministicPKfS0_S0_PfiE7smem_h1 has been demoted

.visible .entry _Z29fused_two_layer_deterministicPKfS0_S0_Pfi(
	.param .u64 .ptr .align 1 _Z29fused_two_layer_deterministicPKfS0_S0_Pfi_param_0,
	.param .u64 .ptr .align 1 _Z29fused_two_layer_deterministicPKfS0_S0_Pfi_param_1,
	.param .u64 .ptr .align 1 _Z29fused_two_layer_deterministicPKfS0_S0_Pfi_param_2,
	.param .u64 .ptr .align 1 _Z29fused_two_layer_deterministicPKfS0_S0_Pfi_param_3,
	.param .u32 _Z29fused_two_layer_deterministicPKfS0_S0_Pfi_param_4
)
{
	.reg .pred 	%p<9>;
	.reg .b32 	%r<31>;
	.reg .b32 	%f<125>;
	.reg .b64 	%rd<21>;
	// demoted variable
	.shared .align 4 .b8 _ZZ29fused_two_layer_deterministicPKfS0_S0_PfiE7smem_h1[49152];
	ld.param.u64 	%rd8, [_Z29fused_two_layer_deterministicPKfS0_S0_Pfi_param_0];
	ld.param.u64 	%rd9, [_Z29fused_two_layer_deterministicPKfS0_S0_Pfi_param_1];
	ld.param.u64 	%rd10, [_Z29fused_two_layer_deterministicPKfS0_S0_Pfi_param_2];
	ld.param.u64 	%rd11, [_Z29fused_two_layer_deterministicPKfS0_S0_Pfi_param_3];
	ld.param.u32 	%r15, [_Z29fused_two_layer_deterministicPKfS0_S0_Pfi_param_4];
	mov.u32 	%r16, %ctaid.x;
	shl.b32 	%r17, %r16, 2;
	mov.u32 	%r1, %tid.y;
	add.s32 	%r2, %r17, %r1;
	setp.ge.s32 	%p1, %r2, %r15;
	@%p1 bra 	$L__BB0_10;
	mov.u32 	%r29, %tid.x;
	mul.lo.s32 	%r4, %r2, 768;
	mov.u32 	%r18, _ZZ29fused_two_layer_deterministicPKfS0_S0_PfiE7smem_h1;
	mad.lo.s32 	%r5, %r1, 12288, %r18;
	mov.u32 	%r6, %ntid.x;
	cvta.to.global.u64 	%rd1, %rd8;
	cvta.to.global.u64 	%rd2, %rd9;
	mov.u32 	%r27, %r29;
$L__BB0_2:
	mov.f32 	%f123, 0f00000000;
	mov.b32 	%r28, 0;
$L__BB0_3:
	add.s32 	%r20, %r28, %r4;
	mul.wide.s32 	%rd12, %r20, 4;
	add.s64 	%rd13, %rd1, %rd12;
	ld.global.nc.f32 	%f6, [%rd13];
	mad.lo.s32 	%r21, %r28, 3072, %r27;
	mul.wide.u32 	%rd14, %r21, 4;
	add.s64 	%rd15, %rd2, %rd14;
	ld.global.nc.f32 	%f7, [%rd15];
	fma.rn.f32 	%f8, %f6, %f7, %f123;
	ld.global.nc.f32 	%f9, [%rd13+4];
	ld.global.nc.f32 	%f10, [%rd15+12288];
	fma.rn.f32 	%f11, %f9, %f10, %f8;
	ld.global.nc.f32 	%f12, [%rd13+8];
	ld.global.nc.f32 	%f13, [%rd15+24576];
	fma.rn.f32 	%f14, %f12, %f13, %f11;
	ld.global.nc.f32 	%f15, [%rd13+12];
	ld.global.nc.f32 	%f16, [%rd15+36864];
	fma.rn.f32 	%f17, %f15, %f16, %f14;
	ld.global.nc.f32 	%f18, [%rd13+16];
	ld.global.nc.f32 	%f19, [%rd15+49152];
	fma.rn.f32 	%f20, %f18, %f19, %f17;
	ld.global.nc.f32 	%f21, [%rd13+20];
	ld.global.nc.f32 	%f22, [%rd15+61440];
	fma.rn.f32 	%f23, %f21, %f22, %f20;
	ld.global.nc.f32 	%f24, [%rd13+24];
	ld.global.nc.f32 	%f25, [%rd15+73728];
	fma.rn.f32 	%f26, %f24, %f25, %f23;
	ld.global.nc.f32 	%f27, [%rd13+28];
	ld.global.nc.f32 	%f28, [%rd15+86016];
	fma.rn.f32 	%f29, %f27, %f28, %f26;
	ld.global.nc.f32 	%f30, [%rd13+32];
	ld.global.nc.f32 	%f31, [%rd15+98304];
	fma.rn.f32 	%f32, %f30, %f31, %f29;
	ld.global.nc.f32 	%f33, [%rd13+36];
	ld.global.nc.f32 	%f34, [%rd15+110592];
	fma.rn.f32 	%f35, %f33, %f34, %f32;
	ld.global.nc.f32 	%f36, [%rd13+40];
	ld.global.nc.f32 	%f37, [%rd15+122880];
	fma.rn.f32 	%f38, %f36, %f37, %f35;
	ld.global.nc.f32 	%f39, [%rd13+44];
	ld.global.nc.f32 	%f40, [%rd15+135168];
	fma.rn.f32 	%f41, %f39, %f40, %f38;
	ld.global.nc.f32 	%f42, [%rd13+48];
	ld.global.nc.f32 	%f43, [%rd15+147456];
	fma.rn.f32 	%f44, %f42, %f43, %f41;
	ld.global.nc.f32 	%f45, [%rd13+52];
	ld.global.nc.f32 	%f46, [%rd15+159744];
	fma.rn.f32 	%f47, %f45, %f46, %f44;
	ld.global.nc.f32 	%f48, [%rd13+56];
	ld.global.nc.f32 	%f49, [%rd15+172032];
	fma.rn.f32 	%f50, %f48, %f49, %f47;
	ld.global.nc.f32 	%f51, [%rd13+60];
	ld.global.nc.f32 	%f52, [%rd15+184320];
	fma.rn.f32 	%f123, %f51, %f52, %f50;
	add.s32 	%r28, %r28, 16;
	setp.ne.s32 	%p2, %r28, 768;
	@%p2 bra 	$L__BB0_3;
	mul.f32 	%f53, %f123, 0f3F000000;
	mul.f32 	%f54, %f123, 0f3D372713;
	mul.f32 	%f55, %f123, %f54;
	fma.rn.f32 	%f56, %f123, %f55, %f123;
	mul.f32 	%f57, %f56, 0f3F4C422A;
	abs.f32 	%f58, %f57;
	mul.f32 	%f59, %f58, 0f4038AA3B;
	ex2.approx.ftz.f32 	%f60, %f59;
	add.f32 	%f61, %f60, 0f3F800000;
	rcp.approx.ftz.f32 	%f62, %f61;
	fma.rn.f32 	%f63, %f62, 0fC0000000, 0f3F800000;
	setp.ge.f32 	%p3, %f58, 0f41102CB4;
	selp.f32 	%f64, 0f3F800000, %f63, %p3;
	copysign.f32 	%f65, %f57, %f64;
	mul.f32 	%f66, %f57, %f57;
	fma.rn.f32 	%f67, %f66, 0f3C80F082, 0fBD563CAE;
	fma.rn.f32 	%f68, %f67, %f66, 0f3E085941;
	fma.rn.f32 	%f69, %f68, %f66, 0fBEAAA9ED;
	fma.rn.f32 	%f70, %f69, %f66, 0f00000000;
	fma.rn.f32 	%f71, %f70, %f57, %f57;
	setp.ge.f32 	%p4, %f58, 0f3F19999A;
	selp.f32 	%f72, %f65, %f71, %p4;
	add.f32 	%f73, %f72, 0f3F800000;
	mul.f32 	%f74, %f53, %f73;
	shl.b32 	%r22, %r27, 2;
	add.s32 	%r23, %r5, %r22;
	st.shared.f32 	[%r23], %f74;
	add.s32 	%r27, %r27, %r6;
	setp.lt.u32 	%p5, %r27, 3072;
	@%p5 bra 	$L__BB0_2;
	bar.sync 	0;
	setp.gt.u32 	%p6, %r29, 767;
	@%p6 bra 	$L__BB0_10;
	cvta.to.global.u64 	%rd16, %rd10;
	add.s64 	%rd3, %rd16, 24576;
	cvta.to.global.u64 	%rd4, %rd11;
$L__BB0_7:
	mul.wide.u32 	%rd17, %r29, 4;
	add.s64 	%rd20, %rd3, %rd17;
	mov.f32 	%f124, 0f00000000;
	mov.b32 	%r30, 32;
$L__BB0_8:
	add.s32 	%r25, %r5, %r30;
	ld.shared.f32 	%f76, [%r25+-32];
	ld.global.nc.f32 	%f77, [%rd20+-24576];
	fma.rn.f32 	%f78, %f76, %f77, %f124;
	ld.shared.f32 	%f79, [%r25+-28];
	ld.global.nc.f32 	%f80, [%rd20+-21504];
	fma.rn.f32 	%f81, %f79, %f80, %f78;
	ld.shared.f32 	%f82, [%r25+-24];
	ld.global.nc.f32 	%f83, [%rd20+-18432];
	fma.rn.f32 	%f84, %f82, %f83, %f81;
	ld.shared.f32 	%f85, [%r25+-20];
	ld.global.nc.f32 	%f86, [%rd20+-15360];
	fma.rn.f32 	%f87, %f85, %f86, %f84;
	ld.shared.f32 	%f88, [%r25+-16];
	ld.global.nc.f32 	%f89, [%rd20+-12288];
	fma.rn.f32 	%f90, %f88, %f89, %f87;
	ld.shared.f32 	%f91, [%r25+-12];
	ld.global.nc.f32 	%f92, [%rd20+-9216];
	fma.rn.f32 	%f93, %f91, %f92, %f90;
	ld.shared.f32 	%f94, [%r25+-8];
	ld.global.nc.f32 	%f95, [%rd20+-6144];
	fma.rn.f32 	%f96, %f94, %f95, %f93;
	ld.shared.f32 	%f97, [%r25+-4];
	ld.global.nc.f32 	%f98, [%rd20+-3072];
	fma.rn.f32 	%f99, %f97, %f98, %f96;
	ld.shared.f32 	%f100, [%r25];
	ld.global.nc.f32 	%f101, [%rd20];
	fma.rn.f32 	%f102, %f100, %f101, %f99;
	ld.shared.f32 	%f103, [%r25+4];
	ld.global.nc.f32 	%f104, [%rd20+3072];
	fma.rn.f32 	%f105, %f103, %f104, %f102;
	ld.shared.f32 	%f106, [%r25+8];
	ld.global.nc.f32 	%f107, [%rd20+6144];
	fma.rn.f32 	%f108, %f106, %f107, %f105;
	ld.shared.f32 	%f109, [%r25+12];
	ld.global.nc.f32 	%f110, [%rd20+9216];
	fma.rn.f32 	%f111, %f109, %f110, %f108;
	ld.shared.f32 	%f112, [%r25+16];
	ld.global.nc.f32 	%f113, [%rd20+12288];
	fma.rn.f32 	%f114, %f112, %f113, %f111;
	ld.shared.f32 	%f115, [%r25+20];
	ld.global.nc.f32 	%f116, [%rd20+15360];
	fma.rn.f32 	%f117, %f115, %f116, %f114;
	ld.shared.f32 	%f118, [%r25+24];
	ld.global.nc.f32 	%f119, [%rd20+18432];
	fma.rn.f32 	%f120, %f118, %f119, %f117;
	ld.shared.f32 	%f121, [%r25+28];
	ld.global.nc.f32 	%f122, [%rd20+21504];
	fma.rn.f32 	%f124, %f121, %f122, %f120;
	add.s32 	%r30, %r30, 64;
	add.s64 	%rd20, %rd20, 49152;
	setp.ne.s32 	%p7, %r30, 12320;
	@%p7 bra 	$L__BB0_8;
	add.s32 	%r26, %r29, %r4;
	mul.wide.s32 	%rd18, %r26, 4;
	add.s64 	%rd19, %rd4, %rd18;
	st.global.f32 	[%rd19], %f124;
	add.s32 	%r29, %r29, %r6;
	setp.lt.u32 	%p8, %r29, 768;
	@%p8 bra 	$L__BB0_7;
$L__BB0_10:
	ret;

}
	// .globl	_Z11layer1_onlyPKfS0_Pfi
.visible .entry _Z11layer1_onlyPKfS0_Pfi(
	.param .u64 .ptr .align 1 _Z11layer1_onlyPKfS0_Pfi_param_0,
	.param .u64 .ptr .align 1 _Z11layer1_onlyPKfS0_Pfi_param_1,
	.param .u64 .ptr .align 1 _Z11layer1_onlyPKfS0_Pfi_param_2,
	.param .u32 _Z11layer1_onlyPKfS0_Pfi_param_3
)
{
	.reg .pred 	%p<6>;
	.reg .b32 	%r<21>;
	.reg .b32 	%f<74>;
	.reg .b64 	%rd<18>;

	ld.param.u64 	%rd7, [_Z11layer1_onlyPKfS0_Pfi_param_0];
	ld.param.u64 	%rd8, [_Z11layer1_onlyPKfS0_Pfi_param_1];
	ld.param.u64 	%rd9, [_Z11layer1_onlyPKfS0_Pfi_param_2];
	ld.param.u32 	%r12, [_Z11layer1_onlyPKfS0_Pfi_param_3];
	mov.u32 	%r13, %ctaid.x;
	mov.u32 	%r14, %ntid.y;
	mov.u32 	%r15, %tid.y;
	mad.lo.s32 	%r1, %r13, %r14, %r15;
	setp.ge.s32 	%p1, %r1, %r12;
	@%p1 bra 	$L__BB1_5;
	mov.u32 	%r18, %tid.x;
	mul.lo.s32 	%r3, %r1, 768;
	mul.lo.s32 	%r4, %r1, 3072;
	mov.u32 	%r5, %ntid.x;
	cvta.to.global.u64 	%rd10, %rd7;
	add.s64 	%rd1, %rd10, 32;
	cvta.to.global.u64 	%rd11, %rd8;
	add.s64 	%rd2, %rd11, 98304;
	cvta.to.global.u64 	%rd3, %rd9;
$L__BB1_2:
	mul.wide.u32 	%rd12, %r18, 4;
	add.s64 	%rd17, %rd2, %rd12;
	mov.f32 	%f73, 0f00000000;
	mov.b32 	%r20, 0;
	mov.u32 	%r19, %r3;
$L__BB1_3:
	mul.wide.s32 	%rd13, %r19, 4;
	add.s64 	%rd14, %rd1, %rd13;
	ld.global.f32 	%f4, [%rd14+-32];
	ld.global.f32 	%f5, [%rd17+-98304];
	fma.rn.f32 	%f6, %f4, %f5, %f73;
	ld.global.f32 	%f7, [%rd14+-28];
	ld.global.f32 	%f8, [%rd17+-86016];
	fma.rn.f32 	%f9, %f7, %f8, %f6;
	ld.global.f32 	%f10, [%rd14+-24];
	ld.global.f32 	%f11, [%rd17+-73728];
	fma.rn.f32 	%f12, %f10, %f11, %f9;
	ld.global.f32 	%f13, [%rd14+-20];
	ld.global.f32 	%f14, [%rd17+-61440];
	fma.rn.f32 	%f15, %f13, %f14, %f12;
	ld.global.f32 	%f16, [%rd14+-16];
	ld.global.f32 	%f17, [%rd17+-49152];
	fma.rn.f32 	%f18, %f16, %f17, %f15;
	ld.global.f32 	%f19, [%rd14+-12];
	ld.global.f32 	%f20, [%rd17+-36864];
	fma.rn.f32 	%f21, %f19, %f20, %f18;
	ld.global.f32 	%f22, [%rd14+-8];
	ld.global.f32 	%f23, [%rd17+-24576];
	fma.rn.f32 	%f24, %f22, %f23, %f21;
	ld.global.f32 	%f25, [%rd14+-4];
	ld.global.f32 	%f26, [%rd17+-12288];
	fma.rn.f32 	%f27, %f25, %f26, %f24;
	ld.global.f32 	%f28, [%rd14];
	ld.global.f32 	%f29, [%rd17];
	fma.rn.f32 	%f30, %f28, %f29, %f27;
	ld.global.f32 	%f31, [%rd14+4];
	ld.global.f32 	%f32, [%rd17+12288];
	fma.rn.f32 	%f33, %f31, %f32, %f30;
	ld.global.f32 	%f34, [%rd14+8];
	ld.global.f32 	%f35, [%rd17+24576];
	fma.rn.f32 	%f36, %f34, %f35, %f33;
	ld.global.f32 	%f37, [%rd14+12];
	ld.global.f32 	%f38, [%rd17+36864];
	fma.rn.f32 	%f39, %f37, %f38, %f36;
	ld.global.f32 	%f40, [%rd14+16];
	ld.global.f32 	%f41, [%rd17+49152];
	fma.rn.f32 	%f42, %f40, %f41, %f39;
	ld.global.f32 	%f43, [%rd14+20];
	ld.global.f32 	%f44, [%rd17+61440];
	fma.rn.f32 	%f45, %f43, %f44, %f42;
	ld.global.f32 	%f46, [%rd14+24];
	ld.global.f32 	%f47, [%rd17+73728];
	fma.rn.f32 	%f48, %f46, %f47, %f45;
	ld.global.f32 	%f49, [%rd14+28];
	ld.global.f32 	%f50, [%rd17+86016];
	fma.rn.f32 	%f73, %f49, %f50, %f48;
	add.s32 	%r20, %r20, 16;
	add.s32 	%r19, %r19, 16;
	add.s64 	%rd17, %rd17, 196608;
	setp.ne.s32 	%p2, %r20, 768;
	@%p2 bra 	$L__BB1_3;
	mul.f32 	%f51, %f73, 0f3F000000;
	mul.f32 	%f52, %f73, 0f3D372713;
	mul.f32 	%f53, %f73, %f52;
	fma.rn.f32 	%f54, %f73, %f53, %f73;
	mul.f32 	%f55, %f54, 0f3F4C422A;
	abs.f32 	%f56, %f55;
	mul.f32 	%f57, %f56, 0f4038AA3B;
	ex2.approx.ftz.f32 	%f58, %f57;
	add.f32 	%f59, %f58, 0f3F800000;
	rcp.approx.ftz.f32 	%f60, %f59;
	fma.rn.f32 	%f61, %f60, 0fC0000000, 0f3F800000;
	setp.ge.f32 	%p3, %f56, 0f41102CB4;
	selp.f32 	%f62, 0f3F800000, %f61, %p3;
	copysign.f32 	%f63, %f55, %f62;
	mul.f32 	%f64, %f55, %f55;
	fma.rn.f32 	%f65, %f64, 0f3C80F082, 0fBD563CAE;
	fma.rn.f32 	%f66, %f65, %f64, 0f3E085941;
	fma.rn.f32 	%f67, %f66, %f64, 0fBEAAA9ED;
	fma.rn.f32 	%f68, %f67, %f64, 0f00000000;
	fma.rn.f32 	%f69, %f68, %f55, %f55;
	setp.ge.f32 	%p4, %f56, 0f3F19999A;
	selp.f32 	%f70, %f63, %f69, %p4;
	add.f32 	%f71, %f70, 0f3F800000;
	mul.f32 	%f72, %f51, %f71;
	add.s32 	%r17, %r18, %r4;
	mul.wide.s32 	%rd15, %r17, 4;
	add.s64 	%rd16, %rd3, %rd15;
	st.global.f32 	[%rd16], %f72;
	add.s32 	%r18, %r18, %r5;
	setp.lt.u32 	%p5, %r18, 3072;
	@%p5 bra 	$L__BB1_2;
$L__BB1_5:
	ret;

}
	// .globl	_Z11layer2_onlyPKfS0_Pfi
.visible .entry _Z11layer2_onlyPKfS0_Pfi(
	.param .u64 .ptr .align 1 _Z11layer2_onlyPKfS0_Pfi_param_0,
	.param .u64 .ptr .align 1 _Z11layer2_onlyPKfS0_Pfi_param_1,
	.param .u64 .ptr .align 1 _Z11layer2_onlyPKfS0_Pfi_param_2,
	.param .u32 _Z11layer2_onlyPKfS0_Pfi_param_3
)
{
	.reg .pred 	%p<6>;
	.reg .b32 	%r<22>;
	.reg .b32 	%f<52>;
	.reg .b64 	%rd<18>;

	ld.param.u64 	%rd7, [_Z11layer2_onlyPKfS0_Pfi_param_0];
	ld.param.u64 	%rd8, [_Z11layer2_onlyPKfS0_Pfi_param_1];
	ld.param.u64 	%rd9, [_Z11layer2_onlyPKfS0_Pfi_param_2];
	ld.param.u32 	%r12, [_Z11layer2_onlyPKfS0_Pfi_param_3];
	mov.u32 	%r13, %ctaid.x;
	mov.u32 	%r14, %ntid.y;
	mov.u32 	%r15, %tid.y;
	mad.lo.s32 	%r1, %r13, %r14, %r15;
	setp.ge.s32 	%p1, %r1, %r12;
	mov.u32 	%r19, %tid.x;
	setp.gt.u32 	%p2, %r19, 767;
	or.pred  	%p3, %p1, %p2;
	@%p3 bra 	$L__BB2_5;
	mul.lo.s32 	%r3, %r1, 768;
	mul.lo.s32 	%r4, %r1, 3072;
	mov.u32 	%r5, %ntid.x;
	cvta.to.global.u64 	%rd10, %rd7;
	add.s64 	%rd1, %rd10, 32;
	cvta.to.global.u64 	%rd11, %rd8;
	add.s64 	%rd2, %rd11, 24576;
	cvta.to.global.u64 	%rd3, %rd9;
$L__BB2_2:
	mul.wide.u32 	%rd12, %r19, 4;
	add.s64 	%rd17, %rd2, %rd12;
	mov.f32 	%f51, 0f00000000;
	mov.b32 	%r21, 0;
	mov.u32 	%r20, %r4;
$L__BB2_3:
	mul.wide.s32 	%rd13, %r20, 4;
	add.s64 	%rd14, %rd1, %rd13;
	ld.global.f32 	%f4, [%rd14+-32];
	ld.global.f32 	%f5, [%rd17+-24576];
	fma.rn.f32 	%f6, %f4, %f5, %f51;
	ld.global.f32 	%f7, [%rd14+-28];
	ld.global.f32 	%f8, [%rd17+-21504];
	fma.rn.f32 	%f9, %f7, %f8, %f6;
	ld.global.f32 	%f10, [%rd14+-24];
	ld.global.f32 	%f11, [%rd17+-18432];
	fma.rn.f32 	%f12, %f10, %f11, %f9;
	ld.global.f32 	%f13, [%rd14+-20];
	ld.global.f32 	%f14, [%rd17+-15360];
	fma.rn.f32 	%f15, %f13, %f14, %f12;
	ld.global.f32 	%f16, [%rd14+-16];
	ld.global.f32 	%f17, [%rd17+-12288];
	fma.rn.f32 	%f18, %f16, %f17, %f15;
	ld.global.f32 	%f19, [%rd14+-12];
	ld.global.f32 	%f20, [%rd17+-9216];
	fma.rn.f32 	%f21, %f19, %f20, %f18;
	ld.global.f32 	%f22, [%rd14+-8];
	ld.global.f32 	%f23, [%rd17+-6144];
	fma.rn.f32 	%f24, %f22, %f23, %f21;
	ld.global.f32 	%f25, [%rd14+-4];
	ld.global.f32 	%f26, [%rd17+-3072];
	fma.rn.f32 	%f27, %f25, %f26, %f24;
	ld.global.f32 	%f28, [%rd14];
	ld.global.f32 	%f29, [%rd17];
	fma.rn.f32 	%f30, %f28, %f29, %f27;
	ld.global.f32 	%f31, [%rd14+4];
	ld.global.f32 	%f32, [%rd17+3072];
	fma.rn.f32 	%f33, %f31, %f32, %f30;
	ld.global.f32 	%f34, [%rd14+8];
	ld.global.f32 	%f35, [%rd17+6144];
	fma.rn.f32 	%f36, %f34, %f35, %f33;
	ld.global.f32 	%f37, [%rd14+12];
	ld.global.f32 	%f38, [%rd17+9216];
	fma.rn.f32 	%f39, %f37, %f38, %f36;
	ld.global.f32 	%f40, [%rd14+16];
	ld.global.f32 	%f41, [%rd17+12288];
	fma.rn.f32 	%f42, %f40, %f41, %f39;
	ld.global.f32 	%f43, [%rd14+20];
	ld.global.f32 	%f44, [%rd17+15360];
	fma.rn.f32 	%f45, %f43, %f44, %f42;
	ld.global.f32 	%f46, [%rd14+24];
	ld.global.f32 	%f47, [%rd17+18432];
	fma.rn.f32 	%f48, %f46, %f47, %f45;
	ld.global.f32 	%f49, [%rd14+28];
	ld.global.f32 	%f50, [%rd17+21504];
	fma.rn.f32 	%f51, %f49, %f50, %f48;
	add.s32 	%r21, %r21, 16;
	add.s32 	%r20, %r20, 16;
	add.s64 	%rd17, %rd17, 49152;
	setp.ne.s32 	%p4, %r21, 3072;
	@%p4 bra 	$L__BB2_3;
	add.s32 	%r18, %r19, %r3;
	mul.wide.s32 	%rd15, %r18, 4;
	add.s64 	%rd16, %rd3, %rd15;
	st.global.f32 	[%rd16], %f51;
	add.s32 	%r19, %r19, %r5;
	setp.lt.u32 	%p5, %r19, 768;
	@%p5 bra 	$L__BB2_2;
$L__BB2_5:
	ret;

}


// ===== COMPILED SASS (sm_100) =====

	.target	sm_100

	.elftype	@"ET_EXEC"


//--------------------- .note.nv.tkinfo           --------------------------
	.section	.note.nv.tkinfo,"",@"SHT_NOTE"
	.sectionflags	@"SHF_NOTE_NV_TKINFO"
	.tkinfo
        /*0018*/ 	.word	0x00000002
        /*0030*/ 	.string	""
        /*0030*/ 	.string	"ptxas"
        /*0030*/ 	.string	"Cuda compilation tools, release 13.0, V13.0.88"
        /*0030*/ 	.string	"Build cuda_13.0.r13.0/compiler.36424714_0"
        /*0030*/ 	.string	"-arch sm_100 -m 64 "



//--------------------- .note.nv.cuinfo           --------------------------
	.section	.note.nv.cuinfo,"",@"SHT_NOTE"
	.sectionflags	@"SHF_NOTE_NV_CUINFO"
        /*0018*/ 	.short	0x0002
        /*001a*/ 	.short	0x0064
        /*001c*/ 	.short	0x0082
	.zero		2


//--------------------- .nv.info                  --------------------------
	.section	.nv.info,"",@"SHT_CUDA_INFO"
	.align	4


	//----- nvinfo : EIATTR_REGCOUNT
	.align		4
        /*0000*/ 	.byte	0x04, 0x2f
        /*0002*/ 	.short	(.L_1 - .L_0)
	.align		4
.L_0:
        /*0004*/ 	.word	index@(_Z29fused_two_layer_deterministicPKfS0_S0_Pfi)
        /*0008*/ 	.word	0x00000020


	//----- nvinfo : EIATTR_FRAME_SIZE
	.align		4
.L_1:
        /*000c*/ 	.byte	0x04, 0x11
        /*000e*/ 	.short	(.L_3 - .L_2)
	.align		4
.L_2:
        /*0010*/ 	.word	index@(_Z29fused_two_layer_deterministicPKfS0_S0_Pfi)
        /*0014*/ 	.word	0x00000000


	//----- nvinfo : EIATTR_REGCOUNT
	.align		4
.L_3:
        /*0018*/ 	.byte	0x04, 0x2f
        /*001a*/ 	.short	(.L_5 - .L_4)
	.align		4
.L_4:
        /*001c*/ 	.word	index@(_Z11layer1_onlyPKfS0_Pfi)
        /*0020*/ 	.word	0x00000020


	//----- nvinfo : EIATTR_FRAME_SIZE
	.align		4
.L_5:
        /*0024*/ 	.byte	0x04, 0x11
        /*0026*/ 	.short	(.L_7 - .L_6)
	.align		4
.L_6:
        /*0028*/ 	.word	index@(_Z11layer1_onlyPKfS0_Pfi)
        /*002c*/ 	.word	0x00000000


	//----- nvinfo : EIATTR_REGCOUNT
	.align		4
.L_7:
        /*0030*/ 	.byte	0x04, 0x2f
        /*0032*/ 	.short	(.L_9 - .L_8)
	.align		4
.L_8:
        /*0034*/ 	.word	index@(_Z11layer2_onlyPKfS0_Pfi)
        /*0038*/ 	.word	0x00000020


	//----- nvinfo : EIATTR_FRAME_SIZE
	.align		4
.L_9:
        /*003c*/ 	.byte	0x04, 0x11
        /*003e*/ 	.short	(.L_11 - .L_10)
	.align		4
.L_10:
        /*0040*/ 	.word	index@(_Z11layer2_onlyPKfS0_Pfi)
        /*0044*/ 	.word	0x00000000


	//----- nvinfo : EIATTR_MIN_STACK_SIZE
	.align		4
.L_11:
        /*0048*/ 	.byte	0x04, 0x12
        /*004a*/ 	.short	(.L_13 - .L_12)
	.align		4
.L_12:
        /*004c*/ 	.word	index@(_Z11layer2_onlyPKfS0_Pfi)
        /*0050*/ 	.word	0x00000000


	//----- nvinfo : EIATTR_MIN_STACK_SIZE
	.align		4
.L_13:
        /*0054*/ 	.byte	0x04, 0x12
        /*0056*/ 	.short	(.L_15 - .L_14)
	.align		4
.L_14:
        /*0058*/ 	.word	index@(_Z11layer1_onlyPKfS0_Pfi)
        /*005c*/ 	.word	0x00000000


	//----- nvinfo : EIATTR_MIN_STACK_SIZE
	.align		4
.L_15:
        /*0060*/ 	.byte	0x04, 0x12
        /*0062*/ 	.short	(.L_17 - .L_16)
	.align		4
.L_16:
        /*0064*/ 	.word	index@(_Z29fused_two_layer_deterministicPKfS0_S0_Pfi)
        /*0068*/ 	.word	0x00000000
.L_17:


//--------------------- .nv.compat                --------------------------
	.section	.nv.compat,"",@"SHT_CUDA_COMPAT_INFO"
	.align	4
        /*0000*/ 	.byte	0x02, 0x09, 0x00, 0x00, 0x02, 0x02, 0x01, 0x00, 0x02, 0x05, 0x05, 0x00, 0x03, 0x07, 0x01, 0x01
        /*0010*/ 	.byte	0x02, 0x03, 0x00, 0x00, 0x02, 0x06, 0x01, 0x00, 0x04, 0x0b, 0x08, 0x00, 0x01, 0x00, 0x00, 0x00
        /*0020*/ 	.byte	0x00, 0x00, 0x00, 0x00


//--------------------- .nv.info._Z11layer2_onlyPKfS0_Pfi --------------------------
	.section	.nv.info._Z11layer2_onlyPKfS0_Pfi,"",@"SHT_CUDA_INFO"
	.sectionflags	@""
	.align	4


	//----- nvinfo : EIATTR_CUDA_API_VERSION
	.align		4
        /*0000*/ 	.byte	0x04, 0x37
        /*0002*/ 	.short	(.L_19 - .L_18)
.L_18:
        /*0004*/ 	.word	0x00000082


	//----- nvinfo : EIATTR_KPARAM_INFO
	.align		4
.L_19:
        /*0008*/ 	.byte	0x04, 0x17
        /*000a*/ 	.short	(.L_21 - .L_20)
.L_20:
        /*000c*/ 	.word	0x00000000
        /*0010*/ 	.short	0x0003
        /*0012*/ 	.short	0x0018
        /*0014*/ 	.byte	0x00, 0xf0, 0x11, 0x00


	//----- nvinfo : EIATTR_KPARAM_INFO
	.align		4
.L_21:
        /*0018*/ 	.byte	0x04, 0x17
        /*001a*/ 	.short	(.L_23 - .L_22)
.L_22:
        /*001c*/ 	.word	0x00000000
        /*0020*/ 	.short	0x0002
        /*0022*/ 	.short	0x0010
        /*0024*/ 	.byte	0x00, 0xf5, 0x21, 0x00


	//----- nvinfo : EIATTR_KPARAM_INFO
	.align		4
.L_23:
        /*0028*/ 	.byte	0x04, 0x17
        /*002a*/ 	.short	(.L_25 - .L_24)
.L_24:
        /*002c*/ 	.word	0x00000000
        /*0030*/ 	.short	0x0001
        /*0032*/ 	.short	0x0008
        /*0034*/ 	.byte	0x00, 0xf5, 0x21, 0x00


	//----- nvinfo : EIATTR_KPARAM_INFO
	.align		4
.L_25:
        /*0038*/ 	.byte	0x04, 0x17
        /*003a*/ 	.short	(.L_27 - .L_26)
.L_26:
        /*003c*/ 	.word	0x00000000
        /*0040*/ 	.short	0x0000
        /*0042*/ 	.short	0x0000
        /*0044*/ 	.byte	0x00, 0xf5, 0x21, 0x00


	//----- nvinfo : EIATTR_SPARSE_MMA_MASK
	.align		4
.L_27:
        /*0048*/ 	.byte	0x03, 0x50
        /*004a*/ 	.short	0x0000


	//----- nvinfo : EIATTR_MAXREG_COUNT
	.align		4
        /*004c*/ 	.byte	0x03, 0x1b
        /*004e*/ 	.short	0x00ff


	//----- nvinfo : EIATTR_MERCURY_ISA_VERSION
	.align		4
        /*0050*/ 	.byte	0x03, 0x5f
        /*0052*/ 	.short	0x0101


	//----- nvinfo : EIATTR_VRC_CTA_INIT_COUNT
	.align		4
        /*0054*/ 	.byte	0x02, 0x4a
	.zero		1
	.zero		1


	//----- nvinfo : EIATTR_EXIT_INSTR_OFFSETS
	.align		4
        /*0058*/ 	.byte	0x04, 0x1c
        /*005a*/ 	.short	(.L_29 - .L_28)


	//   ....[0]....
.L_28:
        /*005c*/ 	.word	0x00000090


	//   ....[1]....
        /*0060*/ 	.word	0x00000580


	//----- nvinfo : EIATTR_CRS_STACK_SIZE
	.align		4
.L_29:
        /*0064*/ 	.byte	0x04, 0x1e
        /*0066*/ 	.short	(.L_31 - .L_30)
.L_30:
        /*0068*/ 	.word	0x00000000


	//----- nvinfo : EIATTR_CBANK_PARAM_SIZE
	.align		4
.L_31:
        /*006c*/ 	.byte	0x03, 0x19
        /*006e*/ 	.short	0x001c


	//----- nvinfo : EIATTR_PARAM_CBANK
	.align		4
        /*0070*/ 	.byte	0x04, 0x0a
        /*0072*/ 	.short	(.L_33 - .L_32)
	.align		4
.L_32:
        /*0074*/ 	.word	index@(.nv.constant0._Z11layer2_onlyPKfS0_Pfi)
        /*0078*/ 	.short	0x0380
        /*007a*/ 	.short	0x001c


	//----- nvinfo : EIATTR_SW_WAR
	.align		4
.L_33:
        /*007c*/ 	.byte	0x04, 0x36
        /*007e*/ 	.short	(.L_35 - .L_34)
.L_34:
        /*0080*/ 	.word	0x00000008
.L_35:


//--------------------- .nv.info._Z11layer1_onlyPKfS0_Pfi --------------------------
	.section	.nv.info._Z11layer1_onlyPKfS0_Pfi,"",@"SHT_CUDA_INFO"
	.sectionflags	@""
	.align	4


	//----- nvinfo : EIATTR_CUDA_API_VERSION
	.align		4
        /*0000*/ 	.byte	0x04, 0x37
        /*0002*/ 	.short	(.L_37 - .L_36)
.L_36:
        /*0004*/ 	.word	0x00000082


	//----- nvinfo : EIATTR_KPARAM_INFO
	.align		4
.L_37:
        /*0008*/ 	.byte	0x04, 0x17
        /*000a*/ 	.short	(.L_39 - .L_38)
.L_38:
        /*000c*/ 	.word	0x00000000
        /*0010*/ 	.short	0x0003
        /*0012*/ 	.short	0x0018
        /*0014*/ 	.byte	0x00, 0xf0, 0x11, 0x00


	//----- nvinfo : EIATTR_KPARAM_INFO
	.align		4
.L_39:
        /*0018*/ 	.byte	0x04, 0x17
        /*001a*/ 	.short	(.L_41 - .L_40)
.L_40:
        /*001c*/ 	.word	0x00000000
        /*0020*/ 	.short	0x0002
        /*0022*/ 	.short	0x0010
        /*0024*/ 	.byte	0x00, 0xf5, 0x21, 0x00


	//----- nvinfo : EIATTR_KPARAM_INFO
	.align		4
.L_41:
        /*0028*/ 	.byte	0x04, 0x17
        /*002a*/ 	.short	(.L_43 - .L_42)
.L_42:
        /*002c*/ 	.word	0x00000000
        /*0030*/ 	.short	0x0001
        /*0032*/ 	.short	0x0008
        /*0034*/ 	.byte	0x00, 0xf5, 0x21, 0x00


	//----- nvinfo : EIATTR_KPARAM_INFO
	.align		4
.L_43:
        /*0038*/ 	.byte	0x04, 0x17
        /*003a*/ 	.short	(.L_45 - .L_44)
.L_44:
        /*003c*/ 	.word	0x00000000
        /*0040*/ 	.short	0x0000
        /*0042*/ 	.short	0x0000
        /*0044*/ 	.byte	0x00, 0xf5, 0x21, 0x00


	//----- nvinfo : EIATTR_SPARSE_MMA_MASK
	.align		4
.L_45:
        /*0048*/ 	.byte	0x03, 0x50
        /*004a*/ 	.short	0x0000


	//----- nvinfo : EIATTR_MAXREG_COUNT
	.align		4
        /*004c*/ 	.byte	0x03, 0x1b
        /*004e*/ 	.short	0x00ff


	//----- nvinfo : EIATTR_MERCURY_ISA_VERSION
	.align		4
        /*0050*/ 	.byte	0x03, 0x5f
        /*0052*/ 	.short	0x0101


	//----- nvinfo : EIATTR_VRC_CTA_INIT_COUNT
	.align		4
        /*0054*/ 	.byte	0x02, 0x4a
	.zero		1
	.zero		1


	//----- nvinfo : EIATTR_EXIT_INSTR_OFFSETS
	.align		4
        /*0058*/ 	.byte	0x04, 0x1c
        /*005a*/ 	.short	(.L_47 - .L_46)


	//   ....[0]....
.L_46:
        /*005c*/ 	.word	0x00000070


	//   ....[1]....
        /*0060*/ 	.word	0x000006f0


	//----- nvinfo : EIATTR_CRS_STACK_SIZE
	.align		4
.L_47:
        /*0064*/ 	.byte	0x04, 0x1e
        /*0066*/ 	.short	(.L_49 - .L_48)
.L_48:
        /*0068*/ 	.word	0x00000000


	//----- nvinfo : EIATTR_CBANK_PARAM_SIZE
	.align		4
.L_49:
        /*006c*/ 	.byte	0x03, 0x19
        /*006e*/ 	.short	0x001c


	//----- nvinfo : EIATTR_PARAM_CBANK
	.align		4
        /*0070*/ 	.byte	0x04, 0x0a
        /*0072*/ 	.short	(.L_51 - .L_50)
	.align		4
.L_50:
        /*0074*/ 	.word	index@(.nv.constant0._Z11layer1_onlyPKfS0_Pfi)
        /*0078*/ 	.short	0x0380
        /*007a*/ 	.short	0x001c


	//----- nvinfo : EIATTR_SW_WAR
	.align		4
.L_51:
        /*007c*/ 	.byte	0x04, 0x36
        /*007e*/ 	.short	(.L_53 - .L_52)
.L_52:
        /*0080*/ 	.word	0x00000008
.L_53:


//--------------------- .nv.info._Z29fused_two_layer_deterministicPKfS0_S0_Pfi --------------------------
	.section	.nv.info._Z29fused_two_layer_deterministicPKfS0_S0_Pfi,"",@"SHT_CUDA_INFO"
	.sectionflags	@""
	.align	4


	//----- nvinfo : EIATTR_CUDA_API_VERSION
	.align		4
        /*0000*/ 	.byte	0x04, 0x37
        /*0002*/ 	.short	(.L_55 - .L_54)
.L_54:
        /*0004*/ 	.word	0x00000082


	//----- nvinfo : EIATTR_KPARAM_INFO
	.align		4
.L_55:
        /*0008*/ 	.byte	0x04, 0x17
        /*000a*/ 	.short	(.L_57 - .L_56)
.L_56:
        /*000c*/ 	.word	0x00000000
        /*0010*/ 	.short	0x0004
        /*0012*/ 	.short	0x0020
        /*0014*/ 	.byte	0x00, 0xf0, 0x11, 0x00


	//----- nvinfo : EIATTR_KPARAM_INFO
	.align		4
.L_57:
        /*0018*/ 	.byte	0x04, 0x17
        /*001a*/ 	.short	(.L_59 - .L_58)
.L_58:
        /*001c*/ 	.word	0x00000000
        /*0020*/ 	.short	0x0003
        /*0022*/ 	.short	0x0018
        /*0024*/ 	.byte	0x00, 0xf5, 0x21, 0x00


	//----- nvinfo : EIATTR_KPARAM_INFO
	.align		4
.L_59:
        /*0028*/ 	.byte	0x04, 0x17
        /*002a*/ 	.short	(.L_61 - .L_60)
.L_60:
        /*002c*/ 	.word	0x00000000
        /*0030*/ 	.short	0x0002
        /*0032*/ 	.short	0x0010
        /*0034*/ 	.byte	0x00, 0xf5, 0x21, 0x00


	//----- nvinfo : EIATTR_KPARAM_INFO
	.align		4
.L_61:
        /*0038*/ 	.byte	0x04, 0x17
        /*003a*/ 	.short	(.L_63 - .L_62)
.L_62:
        /*003c*/ 	.word	0x00000000
        /*0040*/ 	.short	0x0001
        /*0042*/ 	.short	0x0008
        /*0044*/ 	.byte	0x00, 0xf5, 0x21, 0x00


	//----- nvinfo : EIATTR_KPARAM_INFO
	.align		4
.L_63:
        /*0048*/ 	.byte	0x04, 0x17
        /*004a*/ 	.short	(.L_65 - .L_64)
.L_64:
        /*004c*/ 	.word	0x00000000
        /*0050*/ 	.short	0x0000
        /*0052*/ 	.short	0x0000
        /*0054*/ 	.byte	0x00, 0xf5, 0x21, 0x00


	//----- nvinfo : EIATTR_SPARSE_MMA_MASK
	.align		4
.L_65:
        /*0058*/ 	.byte	0x03, 0x50
        /*005a*/ 	.short	0x0000


	//----- nvinfo : EIATTR_MAXREG_COUNT
	.align		4
        /*005c*/ 	.byte	0x03, 0x1b
        /*005e*/ 	.short	0x00ff


	//----- nvinfo : EIATTR_NUM_BARRIERS
	.align		4
        /*0060*/ 	.byte	0x02, 0x4c
        /*0062*/ 	.byte	0x01
	.zero		1


	//----- nvinfo : EIATTR_MERCURY_ISA_VERSION
	.align		4
        /*0064*/ 	.byte	0x03, 0x5f
        /*0066*/ 	.short	0x0101


	//----- nvinfo : EIATTR_VRC_CTA_INIT_COUNT
	.align		4
        /*0068*/ 	.byte	0x02, 0x4a
	.zero		1
	.zero		1


	//----- nvinfo : EIATTR_EXIT_INSTR_OFFSETS
	.align		4
        /*006c*/ 	.byte	0x04, 0x1c
        /*006e*/ 	.short	(.L_67 - .L_66)


	//   ....[0]....
.L_66:
        /*0070*/ 	.word	0x00000060


	//   ....[1]....
        /*0074*/ 	.word	0x000006b0


	//   ....[2]....
        /*0078*/ 	.word	0x00000a70


	//----- nvinfo : EIATTR_CRS_STACK_SIZE
	.align		4
.L_67:
        /*007c*/ 	.byte	0x04, 0x1e
        /*007e*/ 	.short	(.L_69 - .L_68)
.L_68:
        /*0080*/ 	.word	0x00000000


	//----- nvinfo : EIATTR_CBANK_PARAM_SIZE
	.align		4
.L_69:
        /*0084*/ 	.byte	0x03, 0x19
        /*0086*/ 	.short	0x0024


	//----- nvinfo : EIATTR_PARAM_CBANK
	.align		4
        /*0088*/ 	.byte	0x04, 0x0a
        /*008a*/ 	.short	(.L_71 - .L_70)
	.align		4
.L_70:
        /*008c*/ 	.word	index@(.nv.constant0._Z29fused_two_layer_deterministicPKfS0_S0_Pfi)
        /*0090*/ 	.short	0x0380
        /*0092*/ 	.short	0x0024


	//----- nvinfo : EIATTR_SW_WAR
	.align		4
.L_71:
        /*0094*/ 	.byte	0x04, 0x36
        /*0096*/ 	.short	(.L_73 - .L_72)
.L_72:
        /*0098*/ 	.word	0x00000008
.L_73:


//--------------------- .nv.callgraph             --------------------------
	.section	.nv.callgraph,"",@"SHT_CUDA_CALLGRAPH"
	.align	4
	.sectionentsize	8
	.align		4
        /*0000*/ 	.word	0x00000000
	.align		4
        /*0004*/ 	.word	0xffffffff
	.align		4
        /*0008*/ 	.word	0x00000000
	.align		4
        /*000c*/ 	.word	0xfffffffe
	.align		4
        /*0010*/ 	.word	0x00000000
	.align		4
        /*0014*/ 	.word	0xfffffffd
	.align		4
        /*0018*/ 	.word	0x00000000
	.align		4
        /*001c*/ 	.word	0xfffffffc


//--------------------- .text._Z11layer2_onlyPKfS0_Pfi --------------------------
	.section	.text._Z11layer2_onlyPKfS0_Pfi,"ax",@progbits
	.align	128
        .global         _Z11layer2_onlyPKfS0_Pfi
        .type           _Z11layer2_onlyPKfS0_Pfi,@function
        .size           _Z11layer2_onlyPKfS0_Pfi,(.L_x_12 - _Z11layer2_onlyPKfS0_Pfi)
        .other          _Z11layer2_onlyPKfS0_Pfi,@"STO_CUDA_ENTRY STV_DEFAULT"
_Z11layer2_onlyPKfS0_Pfi:
.text._Z11layer2_onlyPKfS0_Pfi:
[----:B------:R-:W-:Y:S01]  /*0000*/  LDC R1, c[0x0][0x37c] ;  /* 0x0000df00ff017b82 */ /* 0x000fe20000000800 */
[----:B------:R-:W0:Y:S07]  /*0010*/  S2R R3, SR_TID.Y ;  /* 0x0000000000037919 */ /* 0x000e2e0000002200 */
[----:B------:R-:W0:Y:S01]  /*0020*/  S2UR UR4, SR_CTAID.X ;  /* 0x00000000000479c3 */ /* 0x000e220000002500 */
[----:B------:R-:W1:Y:S01]  /*0030*/  LDCU UR5, c[0x0][0x398] ;  /* 0x00007300ff0577ac */ /* 0x000e620008000800 */
[----:B------:R-:W2:Y:S06]  /*0040*/  S2R R7, SR_TID.X ;  /* 0x0000000000077919 */ /* 0x000eac0000002100 */
[----:B------:R-:W0:Y:S02]  /*0050*/  LDC R0, c[0x0][0x364] ;  /* 0x0000d900ff007b82 */ /* 0x000e240000000800 */
[----:B0-----:R-:W-:Y:S01]  /*0060*/  IMAD R0, R0, UR4, R3 ;  /* 0x0000000400007c24 */ /* 0x001fe2000f8e0203 */
[----:B--2---:R-:W-:-:S04]  /*0070*/  ISETP.GT.U32.AND P0, PT, R7, 0x2ff, PT ;  /* 0x000002ff0700780c */ /* 0x004fc80003f04070 */
[----:B-1----:R-:W-:-:S13]  /*0080*/  ISETP.GE.OR P0, PT, R0, UR5, P0 ;  /* 0x0000000500007c0c */ /* 0x002fda0008706670 */
[----:B------:R-:W-:Y:S05]  /*0090*/  @P0 EXIT ;  /* 0x000000000000094d */ /* 0x000fea0003800000 */
[----:B------:R-:W0:Y:S01]  /*00a0*/  LDCU.128 UR8, c[0x0][0x380] ;  /* 0x00007000ff0877ac */ /* 0x000e220008000c00 */
[----:B------:R-:W-:Y:S01]  /*00b0*/  IMAD R6, R0, 0xc00, RZ ;  /* 0x00000c0000067824 */ /* 0x000fe200078e02ff */
[----:B------:R-:W1:Y:S01]  /*00c0*/  LDCU UR12, c[0x0][0x360] ;  /* 0x00006c00ff0c77ac */ /* 0x000e620008000800 */
[----:B------:R-:W2:Y:S01]  /*00d0*/  LDCU.64 UR14, c[0x0][0x358] ;  /* 0x00006b00ff0e77ac */ /* 0x000ea20008000a00 */
[----:B0-----:R-:W-:Y:S02]  /*00e0*/  UIADD3 UR6, UP0, UPT, UR8, 0x20, URZ ;  /* 0x0000002008067890 */ /* 0x001fe4000ff1e0ff */
[----:B------:R-:W-:Y:S02]  /*00f0*/  UIADD3 UR4, UP1, UPT, UR10, 0x6000, URZ ;  /* 0x000060000a047890 */ /* 0x000fe4000ff3e0ff */
[----:B------:R-:W-:Y:S02]  /*0100*/  UIADD3.X UR7, UPT, UPT, URZ, UR9, URZ, UP0, !UPT ;  /* 0x00000009ff077290 */ /* 0x000fe400087fe4ff */
[----:B-12---:R-:W-:-:S12]  /*0110*/  UIADD3.X UR5, UPT, UPT, URZ, UR11, URZ, UP1, !UPT ;  /* 0x0000000bff057290 */ /* 0x006fd80008ffe4ff */
.L_x_1:
[----:B0-----:R-:W-:Y:S01]  /*0120*/  MOV R2, UR4 ;  /* 0x0000000400027c02 */ /* 0x001fe20008000f00 */
[----:B------:R-:W-:Y:S01]  /*0130*/  HFMA2 R14, -RZ, RZ, 0, 0 ;  /* 0x00000000ff0e7431 */ /* 0x000fe200000001ff */
[----:B------:R-:W-:Y:S02]  /*0140*/  MOV R3, UR5 ;  /* 0x0000000500037c02 */ /* 0x000fe40008000f00 */
[----:B------:R-:W-:Y:S02]  /*0150*/  MOV R9, RZ ;  /* 0x000000ff00097202 */ /* 0x000fe40000000f00 */
[----:B------:R-:W-:Y:S01]  /*0160*/  MOV R8, R6 ;  /* 0x0000000600087202 */ /* 0x000fe20000000f00 */
[----:B------:R-:W-:-:S07]  /*0170*/  IMAD.WIDE.U32 R2, R7, 0x4, R2 ;  /* 0x0000000407027825 */ /* 0x000fce00078e0002 */
.L_x_0:
[----:B------:R-:W-:Y:S01]  /*0180*/  MOV R4, UR6 ;  /* 0x0000000600047c02 */ /* 0x000fe20008000f00 */
[----:B------:R-:W2:Y:S01]  /*0190*/  LDG.E R16, desc[UR14][R2.64+-0x6000] ;  /* 0xffa0000e02107981 */ /* 0x000ea2000c1e1900 */
[----:B------:R-:W-:-:S03]  /*01a0*/  MOV R5, UR7 ;  /* 0x0000000700057c02 */ /* 0x000fc60008000f00 */
[----:B------:R-:W3:Y:S01]  /*01b0*/  LDG.E R24, desc[UR14][R2.64+-0x5400] ;  /* 0xffac000e02187981 */ /* 0x000ee2000c1e1900 */
[----:B------:R-:W-:-:S03]  /*01c0*/  IMAD.WIDE R4, R8, 0x4, R4 ;  /* 0x0000000408047825 */ /* 0x000fc600078e0204 */
[----:B------:R-:W4:Y:S04]  /*01d0*/  LDG.E R18, desc[UR14][R2.64+-0x4800] ;  /* 0xffb8000e02127981 */ /* 0x000f28000c1e1900 */
[----:B------:R-:W2:Y:S04]  /*01e0*/  LDG.E R15, desc[UR14][R4.64+-0x20] ;  /* 0xffffe00e040f7981 */ /* 0x000ea8000c1e1900 */
[----:B------:R-:W3:Y:S04]  /*01f0*/  LDG.E R17, desc[UR14][R4.64+-0x1c] ;  /* 0xffffe40e04117981 */ /* 0x000ee8000c1e1900 */
[----:B------:R-:W4:Y:S04]  /*0200*/  LDG.E R19, desc[UR14][R4.64+-0x18] ;  /* 0xffffe80e04137981 */ /* 0x000f28000c1e1900 */
[----:B------:R-:W5:Y:S04]  /*0210*/  LDG.E R20, desc[UR14][R2.64+-0x3c00] ;  /* 0xffc4000e02147981 */ /* 0x000f68000c1e1900 */
        /* <DEDUP_REMOVED lines=9> */
[----:B------:R-:W5:Y:S01]  /*02b0*/  LDG.E R27, desc[UR14][R2.64+0x5400] ;  /* 0x0054000e021b7981 */ /* 0x000f62000c1e1900 */
[----:B--2---:R-:W-:-:S03]  /*02c0*/  FFMA R16, R15, R16, R14 ;  /* 0x000000100f107223 */ /* 0x004fc6000000000e */
[----:B------:R-:W2:Y:S01]  /*02d0*/  LDG.E R15, desc[UR14][R2.64+-0xc00] ;  /* 0xfff4000e020f7981 */ /* 0x000ea2000c1e1900 */
[----:B---3--:R-:W-:-:S03]  /*02e0*/  FFMA R24, R17, R24, R16 ;  /* 0x0000001811187223 */ /* 0x008fc60000000010 */
[----:B------:R-:W2:Y:S01]  /*02f0*/  LDG.E R14, desc[UR14][R4.64+-0x4] ;  /* 0xfffffc0e040e7981 */ /* 0x000ea2000c1e1900 */
[----:B----4-:R-:W-:-:S03]  /*0300*/  FFMA R24, R19, R18, R24 ;  /* 0x0000001213187223 */ /* 0x010fc60000000018 */
[----:B------:R-:W3:Y:S04]  /*0310*/  LDG.E R16, desc[UR14][R2.64] ;  /* 0x0000000e02107981 */ /* 0x000ee8000c1e1900 */
[----:B------:R-:W3:Y:S01]  /*0320*/  LDG.E R17, desc[UR14][R4.64] ;  /* 0x0000000e04117981 */ /* 0x000ee2000c1e1900 */
[----:B-----5:R-:W-:-:S03]  /*0330*/  FFMA R24, R21, R20, R24 ;  /* 0x0000001415187223 */ /* 0x020fc60000000018 */
[----:B------:R-:W4:Y:S04]  /*0340*/  LDG.E R19, desc[UR14][R2.64+0xc00] ;  /* 0x000c000e02137981 */ /* 0x000f28000c1e1900 */
[----:B------:R-:W4:Y:S01]  /*0350*/  LDG.E R18, desc[UR14][R4.64+0x4] ;  /* 0x0000040e04127981 */ /* 0x000f22000c1e1900 */
[----:B------:R-:W-:-:S03]  /*0360*/  FFMA R24, R23, R22, R24 ;  /* 0x0000001617187223 */ /* 0x000fc60000000018 */
[----:B------:R-:W5:Y:S04]  /*0370*/  LDG.E R21, desc[UR14][R2.64+0x1800] ;  /* 0x0018000e02157981 */ /* 0x000f68000c1e1900 */
[----:B------:R-:W5:Y:S01]  /*0380*/  LDG.E R20, desc[UR14][R4.64+0x8] ;  /* 0x0000080e04147981 */ /* 0x000f62000c1e1900 */
[----:B------:R-:W-:-:S03]  /*0390*/  FFMA R24, R11, R10, R24 ;  /* 0x0000000a0b187223 */ /* 0x000fc60000000018 */
[----:B------:R-:W5:Y:S04]  /*03a0*/  LDG.E R23, desc[UR14][R2.64+0x2400] ;  /* 0x0024000e02177981 */ /* 0x000f68000c1e1900 */
[----:B------:R-:W5:Y:S04]  /*03b0*/  LDG.E R22, desc[UR14][R4.64+0xc] ;  /* 0x00000c0e04167981 */ /* 0x000f68000c1e1900 */
[----:B------:R-:W5:Y:S01]  /*03c0*/  LDG.E R10, desc[UR14][R2.64+0x3000] ;  /* 0x0030000e020a7981 */ /* 0x000f62000c1e1900 */
[----:B------:R-:W-:-:S03]  /*03d0*/  FFMA R29, R13, R12, R24 ;  /* 0x0000000c0d1d7223 */ /* 0x000fc60000000018 */
[----:B------:R-:W5:Y:S04]  /*03e0*/  LDG.E R11, desc[UR14][R4.64+0x10] ;  /* 0x0000100e040b7981 */ /* 0x000f68000c1e1900 */
[----:B------:R-:W5:Y:S04]  /*03f0*/  LDG.E R24, desc[UR14][R4.64+0x14] ;  /* 0x0000140e04187981 */ /* 0x000f68000c1e1900 */
[----:B------:R0:W5:Y:S04]  /*0400*/  LDG.E R12, desc[UR14][R2.64+0x4800] ;  /* 0x0048000e020c7981 */ /* 0x000168000c1e1900 */
[----:B------:R-:W5:Y:S01]  /*0410*/  LDG.E R13, desc[UR14][R4.64+0x18] ;  /* 0x0000180e040d7981 */ /* 0x000f62000c1e1900 */
[----:B------:R-:W-:-:S04]  /*0420*/  IADD3 R9, PT, PT, R9, 0x10, RZ ;  /* 0x0000001009097810 */ /* 0x000fc80007ffe0ff */
[----:B------:R-:W-:Y:S02]  /*0430*/  ISETP.NE.AND P0, PT, R9, 0xc00, PT ;  /* 0x00000c000900780c */ /* 0x000fe40003f05270 */
[----:B0-----:R-:W-:Y:S02]  /*0440*/  IADD3 R2, P1, PT, R2, 0xc000, RZ ;  /* 0x0000c00002027810 */ /* 0x001fe40007f3e0ff */
[----:B------:R-:W-:Y:S02]  /*0450*/  IADD3 R8, PT, PT, R8, 0x10, RZ ;  /* 0x0000001008087810 */ /* 0x000fe40007ffe0ff */
[----:B------:R-:W-:Y:S01]  /*0460*/  IADD3.X R3, PT, PT, RZ, R3, RZ, P1, !PT ;  /* 0x00000003ff037210 */ /* 0x000fe20000ffe4ff */
[----:B--2---:R-:W-:-:S04]  /*0470*/  FFMA R14, R14, R15, R29 ;  /* 0x0000000f0e0e7223 */ /* 0x004fc8000000001d */
[----:B---3--:R-:W-:-:S04]  /*0480*/  FFMA R17, R17, R16, R14 ;  /* 0x0000001011117223 */ /* 0x008fc8000000000e */
[----:B----4-:R-:W-:-:S04]  /*0490*/  FFMA R17, R18, R19, R17 ;  /* 0x0000001312117223 */ /* 0x010fc80000000011 */
[----:B-----5:R-:W-:-:S04]  /*04a0*/  FFMA R17, R20, R21, R17 ;  /* 0x0000001514117223 */ /* 0x020fc80000000011 */
[----:B------:R-:W-:-:S04]  /*04b0*/  FFMA R22, R22, R23, R17 ;  /* 0x0000001716167223 */ /* 0x000fc80000000011 */
[----:B------:R-:W-:-:S04]  /*04c0*/  FFMA R11, R11, R10, R22 ;  /* 0x0000000a0b0b7223 */ /* 0x000fc80000000016 */
[----:B------:R-:W-:-:S04]  /*04d0*/  FFMA R24, R24, R25, R11 ;  /* 0x0000001918187223 */ /* 0x000fc8000000000b */
[----:B------:R-:W-:-:S04]  /*04e0*/  FFMA R13, R13, R12, R24 ;  /* 0x0000000c0d0d7223 */ /* 0x000fc80000000018 */
[----:B------:R-:W-:Y:S01]  /*04f0*/  FFMA R14, R26, R27, R13 ;  /* 0x0000001b1a0e7223 */ /* 0x000fe2000000000d */
[----:B------:R-:W-:Y:S06]  /*0500*/  @P0 BRA `(.L_x_0) ;  /* 0xfffffffc001c0947 */ /* 0x000fec000383ffff */
[----:B------:R-:W0:Y:S01]  /*0510*/  LDC.64 R2, c[0x0][0x390] ;  /* 0x0000e400ff027b82 */ /* 0x000e220000000a00 */
[----:B------:R-:W-:Y:S01]  /*0520*/  IMAD R5, R0, 0x300, R7 ;  /* 0x0000030000057824 */ /* 0x000fe200078e0207 */
[----:B------:R-:W-:-:S04]  /*0530*/  IADD3 R7, PT, PT, R7, UR12, RZ ;  /* 0x0000000c07077c10 */ /* 0x000fc8000fffe0ff */
[----:B------:R-:W-:Y:S01]  /*0540*/  ISETP.GE.U32.AND P0, PT, R7, 0x300, PT ;  /* 0x000003000700780c */ /* 0x000fe20003f06070 */
[----:B0-----:R-:W-:-:S05]  /*0550*/  IMAD.WIDE R2, R5, 0x4, R2 ;  /* 0x0000000405027825 */ /* 0x001fca00078e0202 */
[----:B------:R0:W-:Y:S07]  /*0560*/  STG.E desc[UR14][R2.64], R14 ;  /* 0x0000000e02007986 */ /* 0x0001ee000c10190e */
[----:B------:R-:W-:Y:S05]  /*0570*/  @!P0 BRA `(.L_x_1) ;  /* 0xfffffff800e88947 */ /* 0x000fea000383ffff */
[----:B------:R-:W-:Y:S05]  /*0580*/  EXIT ;  /* 0x000000000000794d */ /* 0x000fea0003800000 */
.L_x_2:
[----:B------:R-:W-:-:S00]  /*0590*/  BRA `(.L_x_2) ;  /* 0xfffffffc00fc7947 */ /* 0x000fc0000383ffff */
[----:B------:R-:W-:-:S00]  /*05a0*/  NOP ;  /* 0x0000000000007918 */ /* 0x000fc00000000000 */
        /* <DEDUP_REMOVED lines=13> */
.L_x_12:


//--------------------- .text._Z11layer1_onlyPKfS0_Pfi --------------------------
	.section	.text._Z11layer1_onlyPKfS0_Pfi,"ax",@progbits
	.align	128
        .global         _Z11layer1_onlyPKfS0_Pfi
        .type           _Z11layer1_onlyPKfS0_Pfi,@function
        .size           _Z11layer1_onlyPKfS0_Pfi,(.L_x_13 - _Z11layer1_onlyPKfS0_Pfi)
        .other          _Z11layer1_onlyPKfS0_Pfi,@"STO_CUDA_ENTRY STV_DEFAULT"
_Z11layer1_onlyPKfS0_Pfi:
.text._Z11layer1_onlyPKfS0_Pfi:
[----:B------:R-:W-:Y:S01]  /*0000*/  LDC R1, c[0x0][0x37c] ;  /* 0x0000df00ff017b82 */ /* 0x000fe20000000800 */
[----:B------:R-:W0:Y:S07]  /*0010*/  S2R R3, SR_TID.Y ;  /* 0x0000000000037919 */ /* 0x000e2e0000002200 */
[----:B------:R-:W0:Y:S01]  /*0020*/  S2UR UR4, SR_CTAID.X ;  /* 0x00000000000479c3 */ /* 0x000e220000002500 */
[----:B------:R-:W1:Y:S07]  /*0030*/  LDCU UR5, c[0x0][0x398] ;  /* 0x00007300ff0577ac */ /* 0x000e6e0008000800 */
[----:B------:R-:W0:Y:S02]  /*0040*/  LDC R6, c[0x0][0x364] ;  /* 0x0000d900ff067b82 */ /* 0x000e240000000800 */
[----:B0-----:R-:W-:-:S05]  /*0050*/  IMAD R6, R6, UR4, R3 ;  /* 0x0000000406067c24 */ /* 0x001fca000f8e0203 */
[----:B-1----:R-:W-:-:S13]  /*0060*/  ISETP.GE.AND P0, PT, R6, UR5, PT ;  /* 0x0000000506007c0c */ /* 0x002fda000bf06270 */
[----:B------:R-:W-:Y:S05]  /*0070*/  @P0 EXIT ;  /* 0x000000000000094d */ /* 0x000fea0003800000 */
[----:B------:R-:W0:Y:S01]  /*0080*/  S2R R7, SR_TID.X ;  /* 0x0000000000077919 */ /* 0x000e220000002100 */
[----:B------:R-:W1:Y:S01]  /*0090*/  LDCU.128 UR8, c[0x0][0x380] ;  /* 0x00007000ff0877ac */ /* 0x000e620008000c00 */
[----:B------:R-:W-:Y:S01]  /*00a0*/  IMAD R8, R6, 0x300, RZ ;  /* 0x0000030006087824 */ /* 0x000fe200078e02ff */
[----:B------:R-:W2:Y:S01]  /*00b0*/  LDCU UR12, c[0x0][0x360] ;  /* 0x00006c00ff0c77ac */ /* 0x000ea20008000800 */
[----:B------:R-:W3:Y:S01]  /*00c0*/  LDCU.64 UR14, c[0x0][0x358] ;  /* 0x00006b00ff0e77ac */ /* 0x000ee20008000a00 */
[----:B-1----:R-:W-:Y:S02]  /*00d0*/  UIADD3 UR6, UP0, UPT, UR8, 0x20, URZ ;  /* 0x0000002008067890 */ /* 0x002fe4000ff1e0ff */
[----:B------:R-:W-:Y:S02]  /*00e0*/  UIADD3 UR4, UP1, UPT, UR10, 0x18000, URZ ;  /* 0x000180000a047890 */ /* 0x000fe4000ff3e0ff */
[----:B------:R-:W-:Y:S02]  /*00f0*/  UIADD3.X UR7, UPT, UPT, URZ, UR9, URZ, UP0, !UPT ;  /* 0x00000009ff077290 */ /* 0x000fe400087fe4ff */
[----:B--23--:R-:W-:-:S12]  /*0100*/  UIADD3.X UR5, UPT, UPT, URZ, UR11, URZ, UP1, !UPT ;  /* 0x0000000bff057290 */ /* 0x00cfd80008ffe4ff */
.L_x_4:
[----:B-1----:R-:W-:Y:S01]  /*0110*/  MOV R2, UR4 ;  /* 0x0000000400027c02 */ /* 0x002fe20008000f00 */
[----:B------:R-:W-:Y:S01]  /*0120*/  HFMA2 R14, -RZ, RZ, 0, 0 ;  /* 0x00000000ff0e7431 */ /* 0x000fe200000001ff */
[----:B------:R-:W-:Y:S02]  /*0130*/  MOV R3, UR5 ;  /* 0x0000000500037c02 */ /* 0x000fe40008000f00 */
[----:B------:R-:W-:Y:S02]  /*0140*/  MOV R9, RZ ;  /* 0x000000ff00097202 */ /* 0x000fe40000000f00 */
[----:B------:R-:W-:Y:S01]  /*0150*/  MOV R0, R8 ;  /* 0x0000000800007202 */ /* 0x000fe20000000f00 */
[----:B0-----:R-:W-:-:S07]  /*0160*/  IMAD.WIDE.U32 R2, R7, 0x4, R2 ;  /* 0x0000000407027825 */ /* 0x001fce00078e0002 */
.L_x_3:
        /* <DEDUP_REMOVED lines=57> */
[C---:B------:R-:W-:Y:S01]  /*0500*/  FMUL R3, R14.reuse, 0.044714998453855514526 ;  /* 0x3d3727130e037820 */ /* 0x040fe20000400000 */
[----:B------:R-:W-:Y:S01]  /*0510*/  MOV R10, 0x3c80f082 ;  /* 0x3c80f082000a7802 */ /* 0x000fe20000000f00 */
[----:B------:R-:W-:Y:S02]  /*0520*/  HFMA2 R12, -RZ, RZ, 1.875, 0 ;  /* 0x3f800000ff0c7431 */ /* 0x000fe400000001ff */
[----:B------:R-:W-:-:S04]  /*0530*/  FMUL R3, R14, R3 ;  /* 0x000000030e037220 */ /* 0x000fc80000400000 */
[C---:B------:R-:W-:Y:S01]  /*0540*/  FFMA R3, R14.reuse, R3, R14 ;  /* 0x000000030e037223 */ /* 0x040fe2000000000e */
[----:B------:R-:W-:-:S03]  /*0550*/  FMUL R14, R14, 0.5 ;  /* 0x3f0000000e0e7820 */ /* 0x000fc60000400000 */
[----:B------:R-:W-:Y:S02]  /*0560*/  FMUL R4, R3, 0.79788458347320556641 ;  /* 0x3f4c422a03047820 */ /* 0x000fe40000400000 */
[----:B------:R-:W0:Y:S02]  /*0570*/  LDC.64 R2, c[0x0][0x390] ;  /* 0x0000e400ff027b82 */ /* 0x000e240000000a00 */
[C---:B------:R-:W-:Y:S01]  /*0580*/  FMUL R0, |R4|.reuse, 2.8853900432586669922 ;  /* 0x4038aa3b04007820 */ /* 0x040fe20000400200 */
[C---:B------:R-:W-:Y:S01]  /*0590*/  FMUL R11, R4.reuse, R4 ;  /* 0x00000004040b7220 */ /* 0x040fe20000400000 */
[C---:B------:R-:W-:Y:S02]  /*05a0*/  FSETP.GE.AND P1, PT, |R4|.reuse, 0.60000002384185791016, PT ;  /* 0x3f19999a0400780b */ /* 0x040fe40003f26200 */
[----:B------:R-:W-:Y:S01]  /*05b0*/  FSETP.GE.AND P0, PT, |R4|, 9.010913848876953125, PT ;  /* 0x41102cb40400780b */ /* 0x000fe20003f06200 */
[C---:B------:R-:W-:Y:S01]  /*05c0*/  FFMA R10, R11.reuse, R10, -0.052303962409496307373 ;  /* 0xbd563cae0b0a7423 */ /* 0x040fe2000000000a */
[----:B------:R-:W1:Y:S02]  /*05d0*/  MUFU.EX2 R0, R0 ;  /* 0x0000000000007308 */ /* 0x000e640000000800 */
[----:B-1----:R-:W-:Y:S01]  /*05e0*/  FADD R5, R0, 1 ;  /* 0x3f80000000057421 */ /* 0x002fe20000000000 */
[----:B------:R-:W-:-:S04]  /*05f0*/  FFMA R0, R11, R10, 0.1331529766321182251 ;  /* 0x3e0859410b007423 */ /* 0x000fc8000000000a */
[C---:B------:R-:W-:Y:S01]  /*0600*/  FFMA R0, R11.reuse, R0, -0.33332768082618713379 ;  /* 0xbeaaa9ed0b007423 */ /* 0x040fe20000000000 */
[----:B------:R-:W1:Y:S03]  /*0610*/  MUFU.RCP R5, R5 ;  /* 0x0000000500057308 */ /* 0x000e660000001000 */
[----:B------:R-:W-:Y:S01]  /*0620*/  FFMA R11, R11, R0, RZ ;  /* 0x000000000b0b7223 */ /* 0x000fe200000000ff */
[----:B-1----:R-:W-:Y:S01]  /*0630*/  FFMA R9, R5, -2, R12 ;  /* 0xc000000005097823 */ /* 0x002fe2000000000c */
[----:B------:R-:W-:Y:S01]  /*0640*/  IMAD R5, R6, 0xc00, R7 ;  /* 0x00000c0006057824 */ /* 0x000fe200078e0207 */
[----:B------:R-:W-:-:S03]  /*0650*/  IADD3 R7, PT, PT, R7, UR12, RZ ;  /* 0x0000000c07077c10 */ /* 0x000fc6000fffe0ff */
[----:B------:R-:W-:Y:S01]  /*0660*/  FSEL R9, R9, 1, !P0 ;  /* 0x3f80000009097808 */ /* 0x000fe20004000000 */
[----:B0-----:R-:W-:Y:S01]  /*0670*/  IMAD.WIDE R2, R5, 0x4, R2 ;  /* 0x0000000405027825 */ /* 0x001fe200078e0202 */
[----:B------:R-:W-:Y:S02]  /*0680*/  ISETP.GE.U32.AND P0, PT, R7, 0xc00, PT ;  /* 0x00000c000700780c */ /* 0x000fe40003f06070 */
[--C-:B------:R-:W-:Y:S01]  /*0690*/  LOP3.LUT R9, R9, 0x80000000, R4.reuse, 0xb8, !PT ;  /* 0x8000000009097812 */ /* 0x100fe200078eb804 */
[----:B------:R-:W-:-:S04]  /*06a0*/  @!P1 FFMA R9, R4, R11, R4 ;  /* 0x0000000b04099223 */ /* 0x000fc80000000004 */
[----:B------:R-:W-:-:S04]  /*06b0*/  FADD R9, R9, 1 ;  /* 0x3f80000009097421 */ /* 0x000fc80000000000 */
[----:B------:R-:W-:-:S05]  /*06c0*/  FMUL R9, R14, R9 ;  /* 0x000000090e097220 */ /* 0x000fca0000400000 */
[----:B------:R1:W-:Y:S01]  /*06d0*/  STG.E desc[UR14][R2.64], R9 ;  /* 0x0000000902007986 */ /* 0x0003e2000c10190e */
[----:B------:R-:W-:Y:S05]  /*06e0*/  @!P0 BRA `(.L_x_4) ;  /* 0xfffffff800888947 */ /* 0x000fea000383ffff */
[----:B------:R-:W-:Y:S05]  /*06f0*/  EXIT ;  /* 0x000000000000794d */ /* 0x000fea0003800000 */
.L_x_5:
        /* <DEDUP_REMOVED lines=16> */
.L_x_13:


//--------------------- .text._Z29fused_two_layer_deterministicPKfS0_S0_Pfi --------------------------
	.section	.text._Z29fused_two_layer_deterministicPKfS0_S0_Pfi,"ax",@progbits
	.align	128
        .global         _Z29fused_two_layer_deterministicPKfS0_S0_Pfi
        .type           _Z29fused_two_layer_deterministicPKfS0_S0_Pfi,@function
        .size           _Z29fused_two_layer_deterministicPKfS0_S0_Pfi,(.L_x_14 - _Z29fused_two_layer_deterministicPKfS0_S0_Pfi)
        .other          _Z29fused_two_layer_deterministicPKfS0_S0_Pfi,@"STO_CUDA_ENTRY STV_DEFAULT"
_Z29fused_two_layer_deterministicPKfS0_S0_Pfi:
.text._Z29fused_two_layer_deterministicPKfS0_S0_Pfi:
[----:B------:R-:W-:Y:S01]  /*0000*/  LDC R1, c[0x0][0x37c] ;  /* 0x0000df00ff017b82 */ /* 0x000fe20000000800 */
[----:B------:R-:W0:Y:S01]  /*0010*/  S2R R3, SR_CTAID.X ;  /* 0x0000000000037919 */ /* 0x000e220000002500 */
[----:B------:R-:W1:Y:S01]  /*0020*/  LDCU UR4, c[0x0][0x3a0] ;  /* 0x00007400ff0477ac */ /* 0x000e620008000800 */
[----:B------:R-:W0:Y:S02]  /*0030*/  S2R R17, SR_TID.Y ;  /* 0x0000000000117919 */ /* 0x000e240000002200 */
[----:B0-----:R-:W-:-:S04]  /*0040*/  LEA R3, R3, R17, 0x2 ;  /* 0x0000001103037211 */ /* 0x001fc800078e10ff */
[----:B-1----:R-:W-:-:S13]  /*0050*/  ISETP.GE.AND P0, PT, R3, UR4, PT ;  /* 0x0000000403007c0c */ /* 0x002fda000bf06270 */
[----:B------:R-:W-:Y:S05]  /*0060*/  @P0 EXIT ;  /* 0x000000000000094d */ /* 0x000fea0003800000 */
[----:B------:R-:W0:Y:S01]  /*0070*/  S2R R5, SR_CgaCtaId ;  /* 0x0000000000057919 */ /* 0x000e220000008800 */
[----:B------:R-:W-:Y:S01]  /*0080*/  MOV R0, 0x400 ;  /* 0x0000040000007802 */ /* 0x000fe20000000f00 */
[----:B------:R-:W-:Y:S01]  /*0090*/  BSSY.RECONVERGENT B0, `(.L_x_6) ;  /* 0x000005f000007945 */ /* 0x000fe20003800200 */
[----:B------:R-:W1:Y:S01]  /*00a0*/  LDCU UR6, c[0x0][0x360] ;  /* 0x00006c00ff0677ac */ /* 0x000e620008000800 */
[----:B------:R-:W2:Y:S01]  /*00b0*/  S2R R16, SR_TID.X ;  /* 0x0000000000107919 */ /* 0x000ea20000002100 */
[----:B------:R-:W3:Y:S01]  /*00c0*/  LDCU.64 UR8, c[0x0][0x358] ;  /* 0x00006b00ff0877ac */ /* 0x000ee20008000a00 */
[----:B0-----:R-:W-:Y:S02]  /*00d0*/  LEA R0, R5, R0, 0x18 ;  /* 0x0000000005007211 */ /* 0x001fe400078ec0ff */
[----:B--2---:R-:W-:-:S03]  /*00e0*/  MOV R2, R16 ;  /* 0x0000001000027202 */ /* 0x004fc60000000f00 */
[----:B-1-3--:R-:W-:-:S07]  /*00f0*/  IMAD R17, R17, 0x3000, R0 ;  /* 0x0000300011117824 */ /* 0x00afce00078e0200 */
.L_x_8:
[----:B------:R-:W-:Y:S01]  /*0100*/  HFMA2 R12, -RZ, RZ, 0, 0 ;  /* 0x00000000ff0c7431 */ /* 0x000fe200000001ff */
[----:B0-----:R-:W-:-:S07]  /*0110*/  MOV R0, RZ ;  /* 0x000000ff00007202 */ /* 0x001fce0000000f00 */
.L_x_7:
[----:B------:R-:W0:Y:S01]  /*0120*/  LDC.64 R6, c[0x0][0x380] ;  /* 0x0000e000ff067b82 */ /* 0x000e220000000a00 */
[----:B------:R-:W-:Y:S02]  /*0130*/  IMAD R9, R3, 0x300, R0 ;  /* 0x0000030003097824 */ /* 0x000fe400078e0200 */
[----:B------:R-:W-:-:S05]  /*0140*/  IMAD R11, R0, 0xc00, R2 ;  /* 0x00000c00000b7824 */ /* 0x000fca00078e0202 */
[----:B------:R-:W1:Y:S01]  /*0150*/  LDC.64 R4, c[0x0][0x388] ;  /* 0x0000e200ff047b82 */ /* 0x000e620000000a00 */
[----:B0-----:R-:W-:-:S05]  /*0160*/  IMAD.WIDE R6, R9, 0x4, R6 ;  /* 0x0000000409067825 */ /* 0x001fca00078e0206 */
[----:B------:R-:W2:Y:S01]  /*0170*/  LDG.E.CONSTANT R13, desc[UR8][R6.64] ;  /* 0x00000008060d7981 */ /* 0x000ea2000c1e9900 */
[----:B-1----:R-:W-:-:S03]  /*0180*/  IMAD.WIDE.U32 R4, R11, 0x4, R4 ;  /* 0x000000040b047825 */ /* 0x002fc600078e0004 */
[----:B------:R-:W3:Y:S04]  /*0190*/  LDG.E.CONSTANT R15, desc[UR8][R6.64+0x4] ;  /* 0x00000408060f7981 */ /* 0x000ee8000c1e9900 */
[----:B------:R-:W2:Y:S04]  /*01a0*/  LDG.E.CONSTANT R14, desc[UR8][R4.64] ;  /* 0x00000008040e7981 */ /* 0x000ea8000c1e9900 */
[----:B------:R-:W3:Y:S04]  /*01b0*/  LDG.E.CONSTANT R24, desc[UR8][R4.64+0x3000] ;  /* 0x0030000804187981 */ /* 0x000ee8000c1e9900 */
[----:B------:R-:W4:Y:S04]  /*01c0*/  LDG.E.CONSTANT R19, desc[UR8][R6.64+0x8] ;  /* 0x0000080806137981 */ /* 0x000f28000c1e9900 */
[----:B------:R-:W4:Y:S04]  /*01d0*/  LDG.E.CONSTANT R18, desc[UR8][R4.64+0x6000] ;  /* 0x0060000804127981 */ /* 0x000f28000c1e9900 */
[----:B------:R-:W5:Y:S04]  /*01e0*/  LDG.E.CONSTANT R20, desc[UR8][R6.64+0xc] ;  /* 0x00000c0806147981 */ /* 0x000f68000c1e9900 */
        /* <DEDUP_REMOVED lines=8> */
[----:B------:R-:W5:Y:S01]  /*0270*/  LDG.E.CONSTANT R27, desc[UR8][R4.64+0x2d000] ;  /* 0x02d00008041b7981 */ /* 0x000f62000c1e9900 */
[----:B--2---:R-:W-:-:S03]  /*0280*/  FFMA R12, R13, R14, R12 ;  /* 0x0000000e0d0c7223 */ /* 0x004fc6000000000c */
[----:B------:R-:W2:Y:S01]  /*0290*/  LDG.E.CONSTANT R14, desc[UR8][R6.64+0x1c] ;  /* 0x00001c08060e7981 */ /* 0x000ea2000c1e9900 */
[----:B---3--:R-:W-:-:S03]  /*02a0*/  FFMA R24, R15, R24, R12 ;  /* 0x000000180f187223 */ /* 0x008fc6000000000c */
[----:B------:R-:W2:Y:S04]  /*02b0*/  LDG.E.CONSTANT R13, desc[UR8][R4.64+0x15000] ;  /* 0x01500008040d7981 */ /* 0x000ea8000c1e9900 */
[----:B------:R-:W3:Y:S01]  /*02c0*/  LDG.E.CONSTANT R12, desc[UR8][R6.64+0x20] ;  /* 0x00002008060c7981 */ /* 0x000ee2000c1e9900 */
[----:B----4-:R-:W-:-:S03]  /*02d0*/  FFMA R25, R19, R18, R24 ;  /* 0x0000001213197223 */ /* 0x010fc60000000018 */
[----:B------:R-:W3:Y:S04]  /*02e0*/  LDG.E.CONSTANT R15, desc[UR8][R4.64+0x18000] ;  /* 0x01800008040f7981 */ /* 0x000ee8000c1e9900 */
[----:B------:R-:W4:Y:S01]  /*02f0*/  LDG.E.CONSTANT R18, desc[UR8][R6.64+0x24] ;  /* 0x0000240806127981 */ /* 0x000f22000c1e9900 */
[----:B-----5:R-:W-:-:S03]  /*0300*/  FFMA R25, R20, R21, R25 ;  /* 0x0000001514197223 */ /* 0x020fc60000000019 */
[----:B------:R-:W4:Y:S04]  /*0310*/  LDG.E.CONSTANT R19, desc[UR8][R4.64+0x1b000] ;  /* 0x01b0000804137981 */ /* 0x000f28000c1e9900 */
[----:B------:R-:W5:Y:S01]  /*0320*/  LDG.E.CONSTANT R20, desc[UR8][R6.64+0x28] ;  /* 0x0000280806147981 */ /* 0x000f62000c1e9900 */
[----:B------:R-:W-:-:S03]  /*0330*/  FFMA R25, R22, R23, R25 ;  /* 0x0000001716197223 */ /* 0x000fc60000000019 */
[----:B------:R-:W5:Y:S04]  /*0340*/  LDG.E.CONSTANT R21, desc[UR8][R4.64+0x1e000] ;  /* 0x01e0000804157981 */ /* 0x000f68000c1e9900 */
[----:B------:R-:W5:Y:S01]  /*0350*/  LDG.E.CONSTANT R22, desc[UR8][R6.64+0x2c] ;  /* 0x00002c0806167981 */ /* 0x000f62000c1e9900 */
[----:B------:R-:W-:-:S03]  /*0360*/  FFMA R25, R8, R9, R25 ;  /* 0x0000000908197223 */ /* 0x000fc60000000019 */
[----:B------:R-:W5:Y:S04]  /*0370*/  LDG.E.CONSTANT R23, desc[UR8][R4.64+0x21000] ;  /* 0x0210000804177981 */ /* 0x000f68000c1e9900 */
[----:B------:R-:W5:Y:S04]  /*0380*/  LDG.E.CONSTANT R8, desc[UR8][R6.64+0x30] ;  /* 0x0000300806087981 */ /* 0x000f68000c1e9900 */
[----:B------:R-:W5:Y:S01]  /*0390*/  LDG.E.CONSTANT R9, desc[UR8][R4.64+0x24000] ;  /* 0x0240000804097981 */ /* 0x000f62000c1e9900 */
[----:B------:R-:W-:-:S03]  /*03a0*/  FFMA R29, R10, R11, R25 ;  /* 0x0000000b0a1d7223 */ /* 0x000fc60000000019 */
[----:B------:R-:W5:Y:S04]  /*03b0*/  LDG.E.CONSTANT R24, desc[UR8][R6.64+0x34] ;  /* 0x0000340806187981 */ /* 0x000f68000c1e9900 */
[----:B------:R-:W5:Y:S04]  /*03c0*/  LDG.E.CONSTANT R25, desc[UR8][R4.64+0x27000] ;  /* 0x0270000804197981 */ /* 0x000f68000c1e9900 */
[----:B------:R-:W5:Y:S04]  /*03d0*/  LDG.E.CONSTANT R10, desc[UR8][R6.64+0x38] ;  /* 0x00003808060a7981 */ /* 0x000f68000c1e9900 */
[----:B------:R-:W5:Y:S01]  /*03e0*/  LDG.E.CONSTANT R11, desc[UR8][R4.64+0x2a000] ;  /* 0x02a00008040b7981 */ /* 0x000f62000c1e9900 */
[----:B------:R-:W-:-:S04]  /*03f0*/  IADD3 R0, PT, PT, R0, 0x10, RZ ;  /* 0x0000001000007810 */ /* 0x000fc80007ffe0ff */
[----:B------:R-:W-:Y:S01]  /*0400*/  ISETP.NE.AND P0, PT, R0, 0x300, PT ;  /* 0x000003000000780c */ /* 0x000fe20003f05270 */
        /* <DEDUP_REMOVED lines=11> */
[----:B------:R-:W-:Y:S01]  /*04c0*/  HFMA2 R8, -RZ, RZ, 1.125, -9232 ;  /* 0x3c80f082ff087431 */ /* 0x000fe200000001ff */
[----:B------:R-:W-:Y:S02]  /*04d0*/  MOV R9, 0x3f800000 ;  /* 0x3f80000000097802 */ /* 0x000fe40000000f00 */
[----:B------:R-:W-:-:S04]  /*04e0*/  FMUL R5, R12, R5 ;  /* 0x000000050c057220 */ /* 0x000fc80000400000 */
[C---:B------:R-:W-:Y:S01]  /*04f0*/  FFMA R5, R12.reuse, R5, R12 ;  /* 0x000000050c057223 */ /* 0x040fe2000000000c */
[----:B------:R-:W-:-:S03]  /*0500*/  FMUL R12, R12, 0.5 ;  /* 0x3f0000000c0c7820 */ /* 0x000fc60000400000 */
[----:B------:R-:W-:-:S04]  /*0510*/  FMUL R5, R5, 0.79788458347320556641 ;  /* 0x3f4c422a05057820 */ /* 0x000fc80000400000 */
[C---:B------:R-:W-:Y:S01]  /*0520*/  FMUL R0, |R5|.reuse, 2.8853900432586669922 ;  /* 0x4038aa3b05007820 */ /* 0x040fe20000400200 */
[C---:B------:R-:W-:Y:S01]  /*0530*/  FMUL R7, R5.reuse, R5 ;  /* 0x0000000505077220 */ /* 0x040fe20000400000 */
[C---:B------:R-:W-:Y:S02]  /*0540*/  FSETP.GE.AND P1, PT, |R5|.reuse, 0.60000002384185791016, PT ;  /* 0x3f19999a0500780b */ /* 0x040fe40003f26200 */
[----:B------:R-:W-:Y:S01]  /*0550*/  FSETP.GE.AND P0, PT, |R5|, 9.010913848876953125, PT ;  /* 0x41102cb40500780b */ /* 0x000fe20003f06200 */
[C---:B------:R-:W-:Y:S01]  /*0560*/  FFMA R8, R7.reuse, R8, -0.052303962409496307373 ;  /* 0xbd563cae07087423 */ /* 0x040fe20000000008 */
[----:B------:R-:W0:Y:S03]  /*0570*/  MUFU.EX2 R0, R0 ;  /* 0x0000000000007308 */ /* 0x000e260000000800 */
[----:B------:R-:W-:Y:S01]  /*0580*/  FFMA R8, R7, R8, 0.1331529766321182251 ;  /* 0x3e08594107087423 */ /* 0x000fe20000000008 */
[----:B0-----:R-:W-:-:S03]  /*0590*/  FADD R4, R0, 1 ;  /* 0x3f80000000047421 */ /* 0x001fc60000000000 */
[----:B------:R-:W-:-:S04]  /*05a0*/  FFMA R0, R7, R8, -0.33332768082618713379 ;  /* 0xbeaaa9ed07007423 */ /* 0x000fc80000000008 */
[----:B------:R-:W-:Y:S01]  /*05b0*/  FFMA R0, R7, R0, RZ ;  /* 0x0000000007007223 */ /* 0x000fe200000000ff */
[----:B------:R-:W0:Y:S02]  /*05c0*/  MUFU.RCP R4, R4 ;  /* 0x0000000400047308 */ /* 0x000e240000001000 */
[----:B0-----:R-:W-:-:S05]  /*05d0*/  FFMA R6, R4, -2, R9 ;  /* 0xc000000004067823 */ /* 0x001fca0000000009 */
[----:B------:R-:W-:-:S04]  /*05e0*/  FSEL R6, R6, 1, !P0 ;  /* 0x3f80000006067808 */ /* 0x000fc80004000000 */
[--C-:B------:R-:W-:Y:S01]  /*05f0*/  LOP3.LUT R6, R6, 0x80000000, R5.reuse, 0xb8, !PT ;  /* 0x8000000006067812 */ /* 0x100fe200078eb805 */
[----:B------:R-:W-:Y:S01]  /*0600*/  @!P1 FFMA R6, R5, R0, R5 ;  /* 0x0000000005069223 */ /* 0x000fe20000000005 */
[C---:B------:R-:W-:Y:S02]  /*0610*/  LEA R0, R2.reuse, R17, 0x2 ;  /* 0x0000001102007211 */ /* 0x040fe400078e10ff */
[----:B------:R-:W-:Y:S01]  /*0620*/  IADD3 R2, PT, PT, R2, UR6, RZ ;  /* 0x0000000602027c10 */ /* 0x000fe2000fffe0ff */
[----:B------:R-:W-:-:S03]  /*0630*/  FADD R5, R6, 1 ;  /* 0x3f80000006057421 */ /* 0x000fc60000000000 */
[----:B------:R-:W-:Y:S01]  /*0640*/  ISETP.GE.U32.AND P0, PT, R2, 0xc00, PT ;  /* 0x00000c000200780c */ /* 0x000fe20003f06070 */
[----:B------:R-:W-:-:S05]  /*0650*/  FMUL R5, R12, R5 ;  /* 0x000000050c057220 */ /* 0x000fca0000400000 */
[----:B------:R0:W-:Y:S07]  /*0660*/  STS [R0], R5 ;  /* 0x0000000500007388 */ /* 0x0001ee0000000800 */
[----:B------:R-:W-:Y:S05]  /*0670*/  @!P0 BRA `(.L_x_8) ;  /* 0xfffffff800a08947 */ /* 0x000fea000383ffff */
[----:B------:R-:W-:Y:S05]  /*0680*/  BSYNC.RECONVERGENT B0 ;  /* 0x0000000000007941 */ /* 0x000fea0003800200 */
.L_x_6:
[----:B------:R-:W-:Y:S01]  /*0690*/  BAR.SYNC.DEFER_BLOCKING 0x0 ;  /* 0x0000000000007b1d */ /* 0x000fe20000010000 */
[----:B------:R-:W-:-:S13]  /*06a0*/  ISETP.GT.U32.AND P0, PT, R16, 0x2ff, PT ;  /* 0x000002ff1000780c */ /* 0x000fda0003f04070 */
[----:B------:R-:W-:Y:S05]  /*06b0*/  @P0 EXIT ;  /* 0x000000000000094d */ /* 0x000fea0003800000 */
[----:B------:R-:W1:Y:S02]  /*06c0*/  LDCU.64 UR4, c[0x0][0x390] ;  /* 0x00007200ff0477ac */ /* 0x000e640008000a00 */
[----:B-1----:R-:W-:-:S04]  /*06d0*/  UIADD3 UR4, UP0, UPT, UR4, 0x6000, URZ ;  /* 0x0000600004047890 */ /* 0x002fc8000ff1e0ff */
[----:B------:R-:W-:-:S12]  /*06e0*/  UIADD3.X UR5, UPT, UPT, URZ, UR5, URZ, UP0, !UPT ;  /* 0x00000005ff057290 */ /* 0x000fd800087fe4ff */
.L_x_10:
[----:B-1----:R-:W-:Y:S01]  /*06f0*/  MOV R6, UR4 ;  /* 0x0000000400067c02 */ /* 0x002fe20008000f00 */
[----:B0-----:R-:W-:Y:S01]  /*0700*/  HFMA2 R5, -RZ, RZ, 0, 0 ;  /* 0x00000000ff057431 */ /* 0x001fe200000001ff */
[----:B------:R-:W-:Y:S01]  /*0710*/  MOV R7, UR5 ;  /* 0x0000000500077c02 */ /* 0x000fe20008000f00 */
[----:B------:R-:W-:Y:S02]  /*0720*/  HFMA2 R2, -RZ, RZ, 0, 1.9073486328125e-06 ;  /* 0x00000020ff027431 */ /* 0x000fe400000001ff */
[----:B------:R-:W-:-:S03]  /*0730*/  IMAD.WIDE.U32 R6, R16, 0x4, R6 ;  /* 0x0000000410067825 */ /* 0x000fc600078e0006 */
[----:B------:R-:W-:Y:S02]  /*0740*/  MOV R28, R6 ;  /* 0x00000006001c7202 */ /* 0x000fe40000000f00 */
[----:B------:R-:W-:-:S07]  /*0750*/  MOV R29, R7 ;  /* 0x00000007001d7202 */ /* 0x000fce0000000f00 */
.L_x_9:
[----:B------:R-:W2:Y:S04]  /*0760*/  LDG.E.CONSTANT R4, desc[UR8][R28.64+-0x6000] ;  /* 0xffa000081c047981 */ /* 0x000ea8000c1e9900 */
[----:B------:R-:W3:Y:S04]  /*0770*/  LDG.E.CONSTANT R6, desc[UR8][R28.64+-0x5400] ;  /* 0xffac00081c067981 */ /* 0x000ee8000c1e9900 */
[----:B------:R-:W4:Y:S04]  /*0780*/  LDG.E.CONSTANT R7, desc[UR8][R28.64+-0x4800] ;  /* 0xffb800081c077981 */ /* 0x000f28000c1e9900 */
[----:B------:R-:W5:Y:S04]  /*0790*/  LDG.E.CONSTANT R12, desc[UR8][R28.64+-0x3c00] ;  /* 0xffc400081c0c7981 */ /* 0x000f68000c1e9900 */
[----:B------:R-:W5:Y:S04]  /*07a0*/  LDG.E.CONSTANT R15, desc[UR8][R28.64+-0x3000] ;  /* 0xffd000081c0f7981 */ /* 0x000f68000c1e9900 */
[----:B------:R-:W5:Y:S04]  /*07b0*/  LDG.E.CONSTANT R0, desc[UR8][R28.64+-0x2400] ;  /* 0xffdc00081c007981 */ /* 0x000f68000c1e9900 */
[----:B------:R-:W5:Y:S01]  /*07c0*/  LDG.E.CONSTANT R13, desc[UR8][R28.64+-0x1800] ;  /* 0xffe800081c0d7981 */ /* 0x000f62000c1e9900 */
[----:B------:R-:W-:-:S03]  /*07d0*/  IADD3 R27, PT, PT, R17, R2, RZ ;  /* 0x00000002111b7210 */ /* 0x000fc60007ffe0ff */
        /* <DEDUP_REMOVED lines=8> */
[----:B------:R0:W5:Y:S04]  /*0860*/  LDG.E.CONSTANT R26, desc[UR8][R28.64+0x5400] ;  /* 0x005400081c1a7981 */ /* 0x000168000c1e9900 */
[----:B------:R-:W2:Y:S01]  /*0870*/  LDS.128 R8, [R27+-0x20] ;  /* 0xffffe0001b087984 */ /* 0x000ea20000000c00 */
[----:B------:R-:W-:-:S04]  /*0880*/  IADD3 R2, PT, PT, R2, 0x40, RZ ;  /* 0x0000004002027810 */ /* 0x000fc80007ffe0ff */
[----:B------:R-:W-:Y:S02]  /*0890*/  ISETP.NE.AND P0, PT, R2, 0x3020, PT ;  /* 0x000030200200780c */ /* 0x000fe40003f05270 */
[----:B0-----:R-:W-:-:S04]  /*08a0*/  IADD3 R28, P1, PT, R28, 0xc000, RZ ;  /* 0x0000c0001c1c7810 */ /* 0x001fc80007f3e0ff */
[----:B------:R-:W-:Y:S01]  /*08b0*/  IADD3.X R29, PT, PT, RZ, R29, RZ, P1, !PT ;  /* 0x0000001dff1d7210 */ /* 0x000fe20000ffe4ff */
[----:B--2---:R-:W-:-:S04]  /*08c0*/  FFMA R4, R8, R4, R5 ;  /* 0x0000000408047223 */ /* 0x004fc80000000005 */
[----:B---3--:R-:W-:-:S04]  /*08d0*/  FFMA R4, R6, R9, R4 ;  /* 0x0000000906047223 */ /* 0x008fc80000000004 */
[----:B----4-:R-:W-:Y:S02]  /*08e0*/  FFMA R9, R7, R10, R4 ;  /* 0x0000000a07097223 */ /* 0x010fe40000000004 */
[----:B------:R-:W0:Y:S02]  /*08f0*/  LDS.128 R4, [R27+-0x10] ;  /* 0xfffff0001b047984 */ /* 0x000e240000000c00 */
[----:B-----5:R-:W-:-:S04]  /*0900*/  FFMA R9, R12, R11, R9 ;  /* 0x0000000b0c097223 */ /* 0x020fc80000000009 */
[----:B0-----:R-:W-:Y:S02]  /*0910*/  FFMA R15, R4, R15, R9 ;  /* 0x0000000f040f7223 */ /* 0x001fe40000000009 */
[----:B------:R-:W0:Y:S02]  /*0920*/  LDS.128 R8, [R27] ;  /* 0x000000001b087984 */ /* 0x000e240000000c00 */
[----:B------:R-:W-:-:S04]  /*0930*/  FFMA R0, R0, R5, R15 ;  /* 0x0000000500007223 */ /* 0x000fc8000000000f */
[----:B------:R-:W-:Y:S02]  /*0940*/  FFMA R5, R13, R6, R0 ;  /* 0x000000060d057223 */ /* 0x000fe40000000000 */
[----:B------:R-:W1:Y:S02]  /*0950*/  LDS.128 R12, [R27+0x10] ;  /* 0x000010001b0c7984 */ /* 0x000e640000000c00 */
[----:B------:R-:W-:-:S04]  /*0960*/  FFMA R5, R18, R7, R5 ;  /* 0x0000000712057223 */ /* 0x000fc80000000005 */
[----:B0-----:R-:W-:-:S04]  /*0970*/  FFMA R5, R8, R19, R5 ;  /* 0x0000001308057223 */ /* 0x001fc80000000005 */
[----:B------:R-:W-:-:S04]  /*0980*/  FFMA R24, R24, R9, R5 ;  /* 0x0000000918187223 */ /* 0x000fc80000000005 */
[----:B------:R-:W-:-:S04]  /*0990*/  FFMA R23, R23, R10, R24 ;  /* 0x0000000a17177223 */ /* 0x000fc80000000018 */
[----:B------:R-:W-:-:S04]  /*09a0*/  FFMA R11, R22, R11, R23 ;  /* 0x0000000b160b7223 */ /* 0x000fc80000000017 */
[----:B-1----:R-:W-:-:S04]  /*09b0*/  FFMA R11, R12, R21, R11 ;  /* 0x000000150c0b7223 */ /* 0x002fc8000000000b */
        /* <DEDUP_REMOVED lines=12> */
.L_x_11:
        /* <DEDUP_REMOVED lines=16> */
.L_x_14:


//--------------------- .nv.shared.reserved.0     --------------------------
	.section	.nv.shared.reserved.0,"aw",@nobits
	.weak		__nv_reservedSMEM_offset_0_alias
	.size		__nv_reservedSMEM_offset_0_alias, 0, 64
	.other		__nv_reservedSMEM_offset_0_alias,@"STO_CUDA_RESERVED_SHARED STV_DEFAULT"
__nv_reservedSMEM_offset_0_alias:
	.zero		0
	.zero		64


//--------------------- .nv.shared._Z29fused_two_layer_deterministicPKfS0_S0_Pfi --------------------------
	.section	.nv.shared._Z29fused_two_layer_deterministicPKfS0_S0_Pfi,"aw",@nobits
	.sectionflags	@""
	.align	4
.nv.shared._Z29fused_two_layer_deterministicPKfS0_S0_Pfi:
	.zero		50176


//--------------------- .nv.constant0._Z11layer2_onlyPKfS0_Pfi --------------------------
	.section	.nv.constant0._Z11layer2_onlyPKfS0_Pfi,"a",@progbits
	.sectionflags	@""
	.align	4
.nv.constant0._Z11layer2_onlyPKfS0_Pfi:
	.zero		924


//--------------------- .nv.constant0._Z11layer1_onlyPKfS0_Pfi --------------------------
	.section	.nv.constant0._Z11layer1_onlyPKfS0_Pfi,"a",@progbits
	.sectionflags	@""
	.align	4
.nv.constant0._Z11layer1_onlyPKfS0_Pfi:
	.zero		924


//--------------------- .nv.constant0._Z29fused_two_layer_deterministicPKfS0_S0_Pfi --------------------------
	.section	.nv.constant0._Z29fused_two_layer_deterministicPKfS0_S0_Pfi,"a",@progbits
	.sectionflags	@""
	.align	4
.nv.constant0._Z29fused_two_layer_deterministicPKfS0_S0_Pfi:
	.zero		932


//--------------------- SYMBOLS --------------------------

	.type		.nv.reservedSmem.offset0,@object
	.size		.nv.reservedSmem.offset0,0x4
	.type		.nv.reservedSmem.cap,@object
	.size		.nv.reservedSmem.cap,0x4
